	.headerflags	@"EF_CUDA_TEXMODE_UNIFIED EF_CUDA_64BIT_ADDRESS EF_CUDA_ACCELERATORS EF_CUDA_SM90 EF_CUDA_VIRTUAL_SM(EF_CUDA_SM90)"
	.elftype	@"ET_EXEC"


//--------------------- .nv.info                  --------------------------
	.section	.nv.info,"",@"SHT_CUDA_INFO"
	.align	4


	//----- nvinfo : EIATTR_REGCOUNT
	.align		4
        /*0000*/ 	.byte	0x04, 0x2f
        /*0002*/ 	.short	(.L_2 - .L_1)
	.align		4
.L_1:
        /*0004*/ 	.word	index@(triton_)
        /*0008*/ 	.word	0x00000040


	//----- nvinfo : EIATTR_MIN_STACK_SIZE
	.align		4
.L_2:
        /*000c*/ 	.byte	0x04, 0x12
        /*000e*/ 	.short	(.L_4 - .L_3)
	.align		4
.L_3:
        /*0010*/ 	.word	index@(triton_)
        /*0014*/ 	.word	0x00000000


	//----- nvinfo : EIATTR_FRAME_SIZE
	.align		4
.L_4:
        /*0018*/ 	.byte	0x04, 0x11
        /*001a*/ 	.short	(.L_6 - .L_5)
	.align		4
.L_5:
        /*001c*/ 	.word	index@(triton_)
        /*0020*/ 	.word	0x00000000


	//----- nvinfo : EIATTR_MIN_STACK_SIZE
	.align		4
.L_6:
        /*0024*/ 	.byte	0x04, 0x12
        /*0026*/ 	.short	(.L_8 - .L_7)
	.align		4
.L_7:
        /*0028*/ 	.word	index@(triton_)
        /*002c*/ 	.word	0x00000000
.L_8:


//--------------------- .nv.info.triton_          --------------------------
	.section	.nv.info.triton_,"",@"SHT_CUDA_INFO"
	.sectionflags	@""
	.align	4


	//----- nvinfo : EIATTR_CUDA_API_VERSION
	.align		4
        /*0000*/ 	.byte	0x04, 0x37
        /*0002*/ 	.short	(.L_10 - .L_9)
.L_9:
        /*0004*/ 	.word	0x0000007c


	//----- nvinfo : EIATTR_KPARAM_INFO
	.align		4
.L_10:
        /*0008*/ 	.byte	0x04, 0x17
        /*000a*/ 	.short	(.L_12 - .L_11)
.L_11:
        /*000c*/ 	.word	0x00000000
        /*0010*/ 	.short	0x0008
        /*0012*/ 	.short	0x003c
        /*0014*/ 	.byte	0x00, 0xf0, 0x11, 0x00


	//----- nvinfo : EIATTR_KPARAM_INFO
	.align		4
.L_12:
        /*0018*/ 	.byte	0x04, 0x17
        /*001a*/ 	.short	(.L_14 - .L_13)
.L_13:
        /*001c*/ 	.word	0x00000000
        /*0020*/ 	.short	0x0007
        /*0022*/ 	.short	0x0038
        /*0024*/ 	.byte	0x00, 0xf0, 0x11, 0x00


	//----- nvinfo : EIATTR_KPARAM_INFO
	.align		4
.L_14:
        /*0028*/ 	.byte	0x04, 0x17
        /*002a*/ 	.short	(.L_16 - .L_15)
.L_15:
        /*002c*/ 	.word	0x00000000
        /*0030*/ 	.short	0x0006
        /*0032*/ 	.short	0x0030
        /*0034*/ 	.byte	0x00, 0xf0, 0x21, 0x00


	//----- nvinfo : EIATTR_KPARAM_INFO
	.align		4
.L_16:
        /*0038*/ 	.byte	0x04, 0x17
        /*003a*/ 	.short	(.L_18 - .L_17)
.L_17:
        /*003c*/ 	.word	0x00000000
        /*0040*/ 	.short	0x0005
        /*0042*/ 	.short	0x0028
        /*0044*/ 	.byte	0x00, 0xf0, 0x21, 0x00


	//----- nvinfo : EIATTR_KPARAM_INFO
	.align		4
.L_18:
        /*0048*/ 	.byte	0x04, 0x17
        /*004a*/ 	.short	(.L_20 - .L_19)
.L_19:
        /*004c*/ 	.word	0x00000000
        /*0050*/ 	.short	0x0004
        /*0052*/ 	.short	0x0020
        /*0054*/ 	.byte	0x00, 0xf0, 0x21, 0x00


	//----- nvinfo : EIATTR_KPARAM_INFO
	.align		4
.L_20:
        /*0058*/ 	.byte	0x04, 0x17
        /*005a*/ 	.short	(.L_22 - .L_21)
.L_21:
        /*005c*/ 	.word	0x00000000
        /*0060*/ 	.short	0x0003
        /*0062*/ 	.short	0x0018
        /*0064*/ 	.byte	0x00, 0xf0, 0x21, 0x00


	//----- nvinfo : EIATTR_KPARAM_INFO
	.align		4
.L_22:
        /*0068*/ 	.byte	0x04, 0x17
        /*006a*/ 	.short	(.L_24 - .L_23)
.L_23:
        /*006c*/ 	.word	0x00000000
        /*0070*/ 	.short	0x0002
        /*0072*/ 	.short	0x0010
        /*0074*/ 	.byte	0x00, 0xf0, 0x21, 0x00


	//----- nvinfo : EIATTR_KPARAM_INFO
	.align		4
.L_24:
        /*0078*/ 	.byte	0x04, 0x17
        /*007a*/ 	.short	(.L_26 - .L_25)
.L_25:
        /*007c*/ 	.word	0x00000000
        /*0080*/ 	.short	0x0001
        /*0082*/ 	.short	0x0008
        /*0084*/ 	.byte	0x00, 0xf0, 0x21, 0x00


	//----- nvinfo : EIATTR_KPARAM_INFO
	.align		4
.L_26:
        /*0088*/ 	.byte	0x04, 0x17
        /*008a*/ 	.short	(.L_28 - .L_27)
.L_27:
        /*008c*/ 	.word	0x00000000
        /*0090*/ 	.short	0x0000
        /*0092*/ 	.short	0x0000
        /*0094*/ 	.byte	0x00, 0xf0, 0x21, 0x00


	//----- nvinfo : EIATTR_SPARSE_MMA_MASK
	.align		4
.L_28:
        /*0098*/ 	.byte	0x03, 0x50
        /*009a*/ 	.short	0x0000


	//----- nvinfo : EIATTR_MAXREG_COUNT
	.align		4
        /*009c*/ 	.byte	0x03, 0x1b
        /*009e*/ 	.short	0x0080


	//----- nvinfo : EIATTR_COOP_GROUP_MASK_REGIDS
	.align		4
        /*00a0*/ 	.byte	0x04, 0x29
        /*00a2*/ 	.short	(.L_30 - .L_29)


	//   ....[0]....
.L_29:
        /*00a4*/ 	.word	0xffffffff


	//   ....[1]....
        /*00a8*/ 	.word	0xffffffff


	//   ....[2]....
        /*00ac*/ 	.word	0xffffffff


	//   ....[3]....
        /*00b0*/ 	.word	0xffffffff


	//   ....[4]....
        /*00b4*/ 	.word	0xffffffff


	//   ....[5]....
        /*00b8*/ 	.word	0xffffffff


	//   ....[6]....
        /*00bc*/ 	.word	0xffffffff


	//   ....[7]....
        /*00c0*/ 	.word	0xffffffff


	//   ....[8]....
        /*00c4*/ 	.word	0xffffffff


	//   ....[9]....
        /*00c8*/ 	.word	0xffffffff


	//   ....[10]....
        /*00cc*/ 	.word	0xffffffff


	//   ....[11]....
        /*00d0*/ 	.word	0xffffffff


	//   ....[12]....
        /*00d4*/ 	.word	0xffffffff


	//----- nvinfo : EIATTR_COOP_GROUP_INSTR_OFFSETS
	.align		4
.L_30:
        /*00d8*/ 	.byte	0x04, 0x28
        /*00da*/ 	.short	(.L_32 - .L_31)


	//   ....[0]....
.L_31:
        /*00dc*/ 	.word	0x00003d60


	//   ....[1]....
        /*00e0*/ 	.word	0x00003da0


	//   ....[2]....
        /*00e4*/ 	.word	0x00003df0


	//   ....[3]....
        /*00e8*/ 	.word	0x00003e20


	//   ....[4]....
        /*00ec*/ 	.word	0x00003e70


	//   ....[5]....
        /*00f0*/ 	.word	0x00003ea0


	//   ....[6]....
        /*00f4*/ 	.word	0x00003f00


	//   ....[7]....
        /*00f8*/ 	.word	0x00003f20


	//   ....[8]....
        /*00fc*/ 	.word	0x00003f80


	//   ....[9]....
        /*0100*/ 	.word	0x00003fb0


	//   ....[10]....
        /*0104*/ 	.word	0x00004140


	//   ....[11]....
        /*0108*/ 	.word	0x00004150


	//   ....[12]....
        /*010c*/ 	.word	0x000041b0


	//----- nvinfo : EIATTR_EXIT_INSTR_OFFSETS
	.align		4
.L_32:
        /*0110*/ 	.byte	0x04, 0x1c
        /*0112*/ 	.short	(.L_34 - .L_33)


	//   ....[0]....
.L_33:
        /*0114*/ 	.word	0x00004860


	//----- nvinfo : EIATTR_MAX_THREADS
	.align		4
.L_34:
        /*0118*/ 	.byte	0x04, 0x05
        /*011a*/ 	.short	(.L_36 - .L_35)
.L_35:
        /*011c*/ 	.word	0x00000200
        /*0120*/ 	.word	0x00000001
        /*0124*/ 	.word	0x00000001


	//----- nvinfo : EIATTR_CBANK_PARAM_SIZE
	.align		4
.L_36:
        /*0128*/ 	.byte	0x03, 0x19
        /*012a*/ 	.short	0x0040


	//----- nvinfo : EIATTR_PARAM_CBANK
	.align		4
        /*012c*/ 	.byte	0x04, 0x0a
        /*012e*/ 	.short	(.L_38 - .L_37)
	.align		4
.L_37:
        /*0130*/ 	.word	index@(.nv.constant0.triton_)
        /*0134*/ 	.short	0x0210
        /*0136*/ 	.short	0x0040


	//----- nvinfo : EIATTR_SW_WAR
	.align		4
.L_38:
        /*0138*/ 	.byte	0x04, 0x36
        /*013a*/ 	.short	(.L_40 - .L_39)
.L_39:
        /*013c*/ 	.word	0x00000008
.L_40:


//--------------------- .nv.callgraph             --------------------------
	.section	.nv.callgraph,"",@"SHT_CUDA_CALLGRAPH"
	.align	4
	.sectionentsize	8
	.align		4
        /*0000*/ 	.word	0x00000000
	.align		4
        /*0004*/ 	.word	0xffffffff
	.align		4
        /*0008*/ 	.word	0x00000000
	.align		4
        /*000c*/ 	.word	0xfffffffe
	.align		4
        /*0010*/ 	.word	0x00000000
	.align		4
        /*0014*/ 	.word	0xfffffffd
	.align		4
        /*0018*/ 	.word	0x00000000
	.align		4
        /*001c*/ 	.word	0xfffffffc


//--------------------- .nv.constant4             --------------------------
	.section	.nv.constant4,"a",@progbits
	.align	8
	.align		8
.nv.constant4:
        /*0000*/ 	.dword	_$_str


//--------------------- .text.triton_             --------------------------
	.section	.text.triton_,"ax",@progbits
	.sectionflags	@"SHF_BARRIERS=1"
	.align	128
        .global         triton_
        .type           triton_,@function
        .size           triton_,(.L_x_2 - triton_)
        .other          triton_,@"STO_CUDA_ENTRY STV_DEFAULT"
triton_:
.text.triton_:
[----:B------:R-:W0:Y:S02]  /*0000*/  LDC R1, c[0x0][0x28] ;  /* 0x00000a00ff017b82 */ /* 0x000e240000000800 */
[----:B------:R-:W1:Y:S01]  /*0010*/  S2R R6, SR_TID.X ;  /* 0x0000000000067919 */ /* 0x000e620000002100 */
[----:B------:R-:W2:Y:S01]  /*0020*/  LDC.64 R26, c[0x0][0x218] ;  /* 0x00008600ff1a7b82 */ /* 0x000ea20000000a00 */
[----:B------:R-:W-:Y:S01]  /*0030*/  ULDC.64 UR4, c[0x0][0x220] ;  /* 0x0000880000047ab9 */ /* 0x000fe20000000a00 */
[----:B------:R-:W-:Y:S01]  /*0040*/  ULDC.64 UR6, c[0x0][0x208] ;  /* 0x0000820000067ab9 */ /* 0x000fe20000000a00 */
[----:B------:R-:W3:Y:S01]  /*0050*/  S2R R9, SR_CTAID.X ;  /* 0x0000000000097919 */ /* 0x000ee20000002500 */
[----:B------:R-:W-:Y:S01]  /*0060*/  ULDC.64 UR10, c[0x0][0x228] ;  /* 0x00008a00000a7ab9 */ /* 0x000fe20000000a00 */
[----:B------:R-:W-:-:S03]  /*0070*/  ULDC.64 UR8, c[0x0][0x230] ;  /* 0x00008c0000087ab9 */ /* 0x000fc60000000a00 */
[----:B------:R-:W4:Y:S01]  /*0080*/  LDC.64 R22, c[0x0][0x210] ;  /* 0x00008400ff167b82 */ /* 0x000f220000000a00 */
[C---:B-1----:R-:W-:Y:S02]  /*0090*/  LOP3.LUT R54, R6.reuse, 0x3f, RZ, 0xc0, !PT ;  /* 0x0000003f06367812 */ /* 0x042fe400078ec0ff */
[----:B------:R-:W-:Y:S02]  /*00a0*/  SHF.R.U32.HI R8, RZ, 0x6, R6 ;  /* 0x00000006ff087819 */ /* 0x000fe40000011606 */
[----:B------:R-:W-:Y:S01]  /*00b0*/  SHF.L.U32 R4, R6, 0x2, RZ ;  /* 0x0000000206047819 */ /* 0x000fe200000006ff */
[----:B------:R-:W-:Y:S01]  /*00c0*/  IMAD.WIDE.U32 R54, R54, 0x8, RZ ;  /* 0x0000000836367825 */ /* 0x000fe200078e00ff */
[----:B------:R-:W-:Y:S02]  /*00d0*/  SGXT.U32 R8, R8, 0x3 ;  /* 0x000000030808781a */ /* 0x000fe40000000000 */
[----:B------:R-:W-:Y:S02]  /*00e0*/  LOP3.LUT R0, R4, 0xfc, RZ, 0xc0, !PT ;  /* 0x000000fc04007812 */ /* 0x000fe400078ec0ff */
[----:B------:R-:W-:-:S02]  /*00f0*/  IADD3 R28, P0, R54, UR4, RZ ;  /* 0x00000004361c7c10 */ /* 0x000fc4000ff1e0ff */
[----:B---3--:R-:W-:Y:S02]  /*0100*/  LEA R9, R9, R8, 0x3 ;  /* 0x0000000809097211 */ /* 0x008fe400078e18ff */
[----:B------:R-:W-:Y:S01]  /*0110*/  IADD3.X R29, R55, UR5, RZ, P0, !PT ;  /* 0x00000005371d7c10 */ /* 0x000fe200087fe4ff */
[----:B------:R-:W-:Y:S02]  /*0120*/  ULDC.64 UR4, c[0x0][0x238] ;  /* 0x00008e0000047ab9 */ /* 0x000fe40000000a00 */
[----:B------:R-:W-:Y:S01]  /*0130*/  IMAD R0, R9, 0xc00, R0 ;  /* 0x00000c0009007824 */ /* 0x000fe200078e0200 */
[----:B------:R-:W-:Y:S01]  /*0140*/  IADD3 R24, P0, R54, UR4, RZ ;  /* 0x0000000436187c10 */ /* 0x000fe2000ff1e0ff */
[----:B------:R-:W3:Y:S02]  /*0150*/  LDG.E.EL.64 R30, desc[UR6][R28.64] ;  /* 0x000000061c1e7981 */ /* 0x000ee4000c2e1b00 */
[----:B--2---:R-:W-:Y:S01]  /*0160*/  IMAD.WIDE R14, R0, 0x2, R26 ;  /* 0x00000002000e7825 */ /* 0x004fe200078e021a */
[----:B------:R-:W-:-:S03]  /*0170*/  IADD3.X R25, R55, UR5, RZ, P0, !PT ;  /* 0x0000000537197c10 */ /* 0x000fc600087fe4ff */
[----:B----4-:R-:W-:Y:S01]  /*0180*/  IMAD.WIDE R34, R0, 0x2, R22 ;  /* 0x0000000200227825 */ /* 0x010fe200078e0216 */
[----:B------:R-:W-:Y:S01]  /*0190*/  LOP3.LUT R52, R54, 0x3000, RZ, 0xfc, !PT ;  /* 0x0000300036347812 */ /* 0x000fe200078efcff */
[----:B------:R-:W2:Y:S03]  /*01a0*/  LDG.E.EF.64 R20, desc[UR6][R14.64] ;  /* 0x000000060e147981 */ /* 0x000ea6000c0e1b00 */
[----:B------:R-:W-:Y:S01]  /*01b0*/  IADD3 R48, P1, R52, UR10, RZ ;  /* 0x0000000a34307c10 */ /* 0x000fe2000ff3e0ff */
[----:B------:R-:W4:Y:S01]  /*01c0*/  LDG.E.EF.64 R10, desc[UR6][R34.64] ;  /* 0x00000006220a7981 */ /* 0x000f22000c0e1b00 */
[----:B------:R-:W-:-:S03]  /*01d0*/  IADD3 R52, P0, R52, UR8, RZ ;  /* 0x0000000834347c10 */ /* 0x000fc6000ff1e0ff */
[----:B------:R-:W5:Y:S01]  /*01e0*/  LDG.E.EL.64 R12, desc[UR6][R24.64] ;  /* 0x00000006180c7981 */ /* 0x000f62000c2e1b00 */
[----:B------:R-:W-:Y:S02]  /*01f0*/  IADD3.X R53, R55, UR9, RZ, P0, !PT ;  /* 0x0000000937357c10 */ /* 0x000fe400087fe4ff */
[----:B------:R-:W-:-:S03]  /*0200*/  IADD3.X R49, R55, UR11, RZ, P1, !PT ;  /* 0x0000000b37317c10 */ /* 0x000fc60008ffe4ff */
[----:B------:R-:W5:Y:S04]  /*0210*/  LDG.E.EL.64 R16, desc[UR6][R52.64] ;  /* 0x0000000634107981 */ /* 0x000f68000c2e1b00 */
[----:B------:R-:W5:Y:S01]  /*0220*/  LDG.E.EL.64 R14, desc[UR6][R48.64] ;  /* 0x00000006300e7981 */ /* 0x000f62000c2e1b00 */
[C---:B---3--:R-:W-:Y:S02]  /*0230*/  SHF.L.U32 R9, R31.reuse, 0x10, RZ ;  /* 0x000000101f097819 */ /* 0x048fe400000006ff */
[----:B------:R-:W-:Y:S02]  /*0240*/  PRMT R31, R31, 0x7632, R31 ;  /* 0x000076321f1f7816 */ /* 0x000fe4000000001f */
[----:B------:R-:W-:Y:S02]  /*0250*/  SHF.L.U32 R2, R30, 0x10, RZ ;  /* 0x000000101e027819 */ /* 0x000fe400000006ff */
[----:B--2---:R-:W-:-:S02]  /*0260*/  SHF.L.U32 R46, R21, 0x10, RZ ;  /* 0x00000010152e7819 */ /* 0x004fc400000006ff */
[----:B------:R-:W-:Y:S02]  /*0270*/  SHF.L.U32 R19, R20, 0x10, RZ ;  /* 0x0000001014137819 */ /* 0x000fe400000006ff */
[----:B----4-:R-:W-:Y:S02]  /*0280*/  SHF.L.U32 R33, R11, 0x10, RZ ;  /* 0x000000100b217819 */ /* 0x010fe400000006ff */
[----:B------:R-:W-:Y:S02]  /*0290*/  PRMT R18, R10, 0x7632, R18 ;  /* 0x000076320a127816 */ /* 0x000fe40000000012 */
[----:B-----5:R-:W-:Y:S02]  /*02a0*/  PRMT R11, R12, 0x7632, R11 ;  /* 0x000076320c0b7816 */ /* 0x020fe4000000000b */
[----:B------:R-:W-:Y:S02]  /*02b0*/  PRMT R21, R21, 0x7632, R21 ;  /* 0x0000763215157816 */ /* 0x000fe40000000015 */
[----:B------:R-:W-:-:S02]  /*02c0*/  PRMT R20, R20, 0x7632, R20 ;  /* 0x0000763214147816 */ /* 0x000fc40000000014 */
[----:B------:R-:W-:Y:S02]  /*02d0*/  PRMT R30, R30, 0x7632, R30 ;  /* 0x000076321e1e7816 */ /* 0x000fe4000000001e */
[----:B------:R-:W-:Y:S01]  /*02e0*/  SHF.L.U32 R32, R10, 0x10, RZ ;  /* 0x000000100a207819 */ /* 0x000fe200000006ff */
[----:B------:R-:W-:Y:S01]  /*02f0*/  FADD R46, R46, R9 ;  /* 0x000000092e2e7221 */ /* 0x000fe20000000000 */
[----:B------:R-:W-:Y:S02]  /*0300*/  SHF.L.U32 R37, R12, 0x10, RZ ;  /* 0x000000100c257819 */ /* 0x000fe400000006ff */
[----:B------:R-:W-:Y:S02]  /*0310*/  SHF.L.U32 R10, R31, 0x10, RZ ;  /* 0x000000101f0a7819 */ /* 0x000fe400000006ff */
[----:B------:R-:W-:Y:S02]  /*0320*/  SHF.L.U32 R12, R13, 0x10, RZ ;  /* 0x000000100d0c7819 */ /* 0x000fe400000006ff */
[----:B------:R-:W-:-:S02]  /*0330*/  SHF.L.U32 R18, R18, 0x10, RZ ;  /* 0x0000001012127819 */ /* 0x000fc400000006ff */
[----:B------:R-:W-:Y:S01]  /*0340*/  SHF.L.U32 R31, R11, 0x10, RZ ;  /* 0x000000100b1f7819 */ /* 0x000fe200000006ff */
[----:B------:R-:W-:Y:S01]  /*0350*/  FADD R19, R19, R2 ;  /* 0x0000000213137221 */ /* 0x000fe20000000000 */
[----:B------:R-:W-:Y:S01]  /*0360*/  SHF.L.U32 R9, R21, 0x10, RZ ;  /* 0x0000001015097819 */ /* 0x000fe200000006ff */
[----:B------:R-:W-:Y:S01]  /*0370*/  IMAD.U32 R2, R20, 0x10000, RZ ;  /* 0x0001000014027824 */ /* 0x000fe200078e00ff */
[----:B------:R-:W-:Y:S01]  /*0380*/  SHF.L.U32 R21, R30, 0x10, RZ ;  /* 0x000000101e157819 */ /* 0x000fe200000006ff */
[----:B------:R-:W-:Y:S01]  /*0390*/  FADD R33, R33, R12 ;  /* 0x0000000c21217221 */ /* 0x000fe20000000000 */
[----:B------:R-:W-:Y:S01]  /*03a0*/  FADD R30, R18, R31 ;  /* 0x0000001f121e7221 */ /* 0x000fe20000000000 */
[----:B------:R-:W-:Y:S01]  /*03b0*/  FADD R9, R9, R10 ;  /* 0x0000000a09097221 */ /* 0x000fe20000000000 */
[----:B------:R-:W-:Y:S01]  /*03c0*/  PRMT R18, R11, 0x7632, R18 ;  /* 0x000076320b127816 */ /* 0x000fe20000000012 */
[----:B------:R-:W-:Y:S01]  /*03d0*/  FADD R2, R2, R21 ;  /* 0x0000001502027221 */ /* 0x000fe20000000000 */
[----:B------:R-:W-:-:S02]  /*03e0*/  PRMT R20, R13, 0x7632, R20 ;  /* 0x000076320d147816 */ /* 0x000fc40000000014 */
[----:B------:R-:W-:Y:S02]  /*03f0*/  PRMT R12, R16, 0x7632, R12 ;  /* 0x00007632100c7816 */ /* 0x000fe4000000000c */
[----:B------:R-:W-:Y:S02]  /*0400*/  PRMT R10, R14, 0x7632, R10 ;  /* 0x000076320e0a7816 */ /* 0x000fe4000000000a */
[----:B------:R-:W-:Y:S02]  /*0410*/  PRMT R11, R15, 0x7632, R11 ;  /* 0x000076320f0b7816 */ /* 0x000fe4000000000b */
[C---:B------:R-:W-:Y:S02]  /*0420*/  PRMT R13, R17.reuse, 0x7632, R13 ;  /* 0x00007632110d7816 */ /* 0x040fe4000000000d */
[----:B------:R-:W-:Y:S01]  /*0430*/  SHF.L.U32 R21, R16, 0x10, RZ ;  /* 0x0000001010157819 */ /* 0x000fe200000006ff */
[----:B------:R-:W-:Y:S01]  /*0440*/  IMAD.U32 R16, R17, 0x10000, RZ ;  /* 0x0001000011107824 */ /* 0x000fe200078e00ff */
[----:B------:R-:W-:-:S02]  /*0450*/  SHF.L.U32 R15, R15, 0x10, RZ ;  /* 0x000000100f0f7819 */ /* 0x000fc400000006ff */
[----:B------:R-:W-:Y:S02]  /*0460*/  SHF.L.U32 R17, R12, 0x10, RZ ;  /* 0x000000100c117819 */ /* 0x000fe400000006ff */
[----:B------:R-:W-:Y:S02]  /*0470*/  SHF.L.U32 R14, R14, 0x10, RZ ;  /* 0x000000100e0e7819 */ /* 0x000fe400000006ff */
[----:B------:R-:W-:Y:S02]  /*0480*/  SHF.L.U32 R18, R18, 0x10, RZ ;  /* 0x0000001012127819 */ /* 0x000fe400000006ff */
[----:B------:R-:W-:Y:S02]  /*0490*/  SHF.L.U32 R31, R20, 0x10, RZ ;  /* 0x00000010141f7819 */ /* 0x000fe400000006ff */
[----:B------:R-:W-:Y:S02]  /*04a0*/  SHF.L.U32 R10, R10, 0x10, RZ ;  /* 0x000000100a0a7819 */ /* 0x000fe400000006ff */
[----:B------:R-:W-:-:S02]  /*04b0*/  SHF.L.U32 R11, R11, 0x10, RZ ;  /* 0x000000100b0b7819 */ /* 0x000fc400000006ff */
[----:B------:R-:W-:Y:S01]  /*04c0*/  SHF.L.U32 R12, R13, 0x10, RZ ;  /* 0x000000100d0c7819 */ /* 0x000fe200000006ff */
[----:B------:R-:W-:Y:S01]  /*04d0*/  FADD R15, R15, R16 ;  /* 0x000000100f0f7221 */ /* 0x000fe20000000000 */
[----:B------:R-:W-:Y:S01]  /*04e0*/  FADD R32, R32, R37 ;  /* 0x0000002520207221 */ /* 0x000fe20000000000 */
[----:B------:R-:W-:Y:S01]  /*04f0*/  FADD R18, R18, R31 ;  /* 0x0000001f12127221 */ /* 0x000fe20000000000 */
[----:B------:R-:W-:Y:S01]  /*0500*/  FADD R14, R14, R21 ;  /* 0x000000150e0e7221 */ /* 0x000fe20000000000 */
[----:B------:R-:W-:Y:S01]  /*0510*/  FADD R13, R10, R17 ;  /* 0x000000110a0d7221 */ /* 0x000fe20000000000 */
[----:B------:R-:W-:Y:S01]  /*0520*/  FADD R12, R11, R12 ;  /* 0x0000000c0b0c7221 */ /* 0x000fe20000000000 */
[----:B------:R-:W-:Y:S01]  /*0530*/  FFMA R46, R15, R33, R46 ;  /* 0x000000210f2e7223 */ /* 0x000fe2000000002e */
[----:B------:R-:W-:Y:S01]  /*0540*/  FFMA R19, R14, R32, R19 ;  /* 0x000000200e137223 */ /* 0x000fe20000000013 */
[----:B------:R-:W-:Y:S01]  /*0550*/  FFMA R13, R13, R30, R2 ;  /* 0x0000001e0d0d7223 */ /* 0x000fe20000000002 */
[----:B------:R-:W-:Y:S01]  /*0560*/  FFMA R15, R12, R18, R9 ;  /* 0x000000120c0f7223 */ /* 0x000fe20000000009 */
[----:B------:R-:W-:-:S03]  /*0570*/  IADD3 R11, R0, 0x100, RZ ;  /* 0x00000100000b7810 */ /* 0x000fc60007ffe0ff */
[----:B------:R-:W-:Y:S02]  /*0580*/  F2FP.BF16.F32.PACK_AB R40, R13, R19 ;  /* 0x000000130d28723e */ /* 0x000fe400000010ff */
[----:B------:R-:W-:Y:S01]  /*0590*/  F2FP.BF16.F32.PACK_AB R41, R15, R46 ;  /* 0x0000002e0f29723e */ /* 0x000fe200000010ff */
[----:B------:R-:W-:-:S04]  /*05a0*/  IMAD.WIDE R36, R11, 0x2, R26 ;  /* 0x000000020b247825 */ /* 0x000fc800078e021a */
[----:B------:R1:W-:Y:S04]  /*05b0*/  STG.E.64 desc[UR6][R34.64], R40 ;  /* 0x0000002822007986 */ /* 0x0003e8000c101b06 */
[----:B------:R-:W2:Y:S04]  /*05c0*/  LDG.E.EF.64 R36, desc[UR6][R36.64] ;  /* 0x0000000624247981 */ /* 0x000ea8000c0e1b00 */
[----:B------:R-:W3:Y:S04]  /*05d0*/  LDG.E.EL.64 R38, desc[UR6][R28.64+0x200] ;  /* 0x000200061c267981 */ /* 0x000ee8000c2e1b00 */
[----:B------:R-:W4:Y:S04]  /*05e0*/  LDG.E.EL.64 R32, desc[UR6][R48.64+0x200] ;  /* 0x0002000630207981 */ /* 0x000f28000c2e1b00 */
[----:B------:R-:W5:Y:S01]  /*05f0*/  LDG.E.EL.64 R16, desc[UR6][R52.64+0x200] ;  /* 0x0002000634107981 */ /* 0x000f62000c2e1b00 */
[----:B------:R-:W-:-:S03]  /*0600*/  IMAD.WIDE R10, R11, 0x2, R22 ;  /* 0x000000020b0a7825 */ /* 0x000fc600078e0216 */
[----:B------:R-:W5:Y:S04]  /*0610*/  LDG.E.EL.64 R30, desc[UR6][R24.64+0x200] ;  /* 0x00020006181e7981 */ /* 0x000f68000c2e1b00 */
[----:B------:R-:W5:Y:S01]  /*0620*/  LDG.E.EF.64 R20, desc[UR6][R10.64] ;  /* 0x000000060a147981 */ /* 0x000f62000c0e1b00 */
[----:B------:R-:W-:Y:S02]  /*0630*/  IADD3 R45, R0, 0x200, RZ ;  /* 0x00000200002d7810 */ /* 0x000fe40007ffe0ff */
[----:B--2---:R-:W-:Y:S02]  /*0640*/  SHF.L.U32 R47, R37, 0x10, RZ ;  /* 0x00000010252f7819 */ /* 0x004fe400000006ff */
[----:B---3--:R-:W-:Y:S01]  /*0650*/  SHF.L.U32 R12, R39, 0x10, RZ ;  /* 0x00000010270c7819 */ /* 0x008fe200000006ff */
[----:B------:R-:W-:Y:S01]  /*0660*/  IMAD.U32 R9, R38, 0x10000, RZ ;  /* 0x0001000026097824 */ /* 0x000fe200078e00ff */
[----:B------:R-:W-:-:S02]  /*0670*/  SHF.L.U32 R2, R36, 0x10, RZ ;  /* 0x0000001024027819 */ /* 0x000fc400000006ff */
[----:B------:R-:W-:Y:S01]  /*0680*/  PRMT R36, R36, 0x7632, R36 ;  /* 0x0000763224247816 */ /* 0x000fe20000000024 */
[----:B------:R-:W-:Y:S01]  /*0690*/  FADD R47, R47, R12 ;  /* 0x0000000c2f2f7221 */ /* 0x000fe20000000000 */
[----:B------:R-:W-:Y:S02]  /*06a0*/  PRMT R38, R38, 0x7632, R38 ;  /* 0x0000763226267816 */ /* 0x000fe40000000026 */
[----:B----4-:R-:W-:Y:S02]  /*06b0*/  SHF.L.U32 R14, R33, 0x10, RZ ;  /* 0x00000010210e7819 */ /* 0x010fe400000006ff */
[----:B------:R-:W-:Y:S02]  /*06c0*/  PRMT R12, R32, 0x7632, R12 ;  /* 0x00007632200c7816 */ /* 0x000fe4000000000c */
[----:B-----5:R-:W-:Y:S01]  /*06d0*/  PRMT R33, R16, 0x7632, R33 ;  /* 0x0000763210217816 */ /* 0x020fe20000000021 */
[----:B------:R-:W-:Y:S01]  /*06e0*/  FADD R2, R2, R9 ;  /* 0x0000000902027221 */ /* 0x000fe20000000000 */
[----:B-1----:R-:W-:-:S02]  /*06f0*/  SHF.L.U32 R41, R16, 0x10, RZ ;  /* 0x0000001010297819 */ /* 0x002fc400000006ff */
[----:B------:R-:W-:Y:S02]  /*0700*/  SHF.L.U32 R16, R36, 0x10, RZ ;  /* 0x0000001024107819 */ /* 0x000fe400000006ff */
[----:B------:R-:W-:Y:S01]  /*0710*/  SHF.L.U32 R9, R38, 0x10, RZ ;  /* 0x0000001026097819 */ /* 0x000fe200000006ff */
[----:B------:R-:W-:Y:S01]  /*0720*/  IMAD.U32 R35, R12, 0x10000, RZ ;  /* 0x000100000c237824 */ /* 0x000fe200078e00ff */
[----:B------:R-:W-:Y:S02]  /*0730*/  PRMT R37, R37, 0x7632, R37 ;  /* 0x0000763225257816 */ /* 0x000fe40000000025 */
[----:B------:R-:W-:Y:S02]  /*0740*/  SHF.L.U32 R32, R32, 0x10, RZ ;  /* 0x0000001020207819 */ /* 0x000fe400000006ff */
[----:B------:R-:W-:Y:S01]  /*0750*/  SHF.L.U32 R34, R33, 0x10, RZ ;  /* 0x0000001021227819 */ /* 0x000fe200000006ff */
[----:B------:R-:W-:Y:S01]  /*0760*/  FADD R16, R16, R9 ;  /* 0x0000000910107221 */ /* 0x000fe20000000000 */
[----:B------:R-:W-:Y:S01]  /*0770*/  SHF.L.U32 R18, R37, 0x10, RZ ;  /* 0x0000001025127819 */ /* 0x000fe200000006ff */
[----:B------:R-:W-:Y:S01]  /*0780*/  FADD R9, R32, R41 ;  /* 0x0000002920097221 */ /* 0x000fe20000000000 */
[----:B------:R-:W-:Y:S01]  /*0790*/  SHF.L.U32 R37, R17, 0x10, RZ ;  /* 0x0000001011257819 */ /* 0x000fe200000006ff */
[----:B------:R-:W-:Y:S01]  /*07a0*/  FADD R35, R35, R34 ;  /* 0x0000002223237221 */ /* 0x000fe20000000000 */
[----:B------:R-:W-:-:S02]  /*07b0*/  PRMT R32, R30, 0x7632, R32 ;  /* 0x000076321e207816 */ /* 0x000fc40000000020 */
[----:B------:R-:W-:Y:S02]  /*07c0*/  SHF.L.U32 R36, R30, 0x10, RZ ;  /* 0x000000101e247819 */ /* 0x000fe400000006ff */
[C---:B------:R-:W-:Y:S02]  /*07d0*/  PRMT R34, R31.reuse, 0x7632, R34 ;  /* 0x000076321f227816 */ /* 0x040fe40000000022 */
[----:B------:R-:W-:Y:S02]  /*07e0*/  SHF.L.U32 R38, R31, 0x10, RZ ;  /* 0x000000101f267819 */ /* 0x000fe400000006ff */
[----:B------:R-:W-:Y:S02]  /*07f0*/  PRMT R17, R17, 0x7632, R17 ;  /* 0x0000763211117816 */ /* 0x000fe40000000011 */
[C---:B------:R-:W-:Y:S02]  /*0800*/  PRMT R30, R20.reuse, 0x7632, R30 ;  /* 0x00007632141e7816 */ /* 0x040fe4000000001e */
[----:B------:R-:W-:-:S02]  /*0810*/  SHF.L.U32 R31, R20, 0x10, RZ ;  /* 0x00000010141f7819 */ /* 0x000fc400000006ff */
[----:B------:R-:W-:Y:S02]  /*0820*/  PRMT R39, R39, 0x7632, R39 ;  /* 0x0000763227277816 */ /* 0x000fe40000000027 */
[----:B------:R-:W-:Y:S02]  /*0830*/  PRMT R33, R33, 0x7632, R33 ;  /* 0x0000763221217816 */ /* 0x000fe40000000021 */
[----:B------:R-:W-:Y:S01]  /*0840*/  PRMT R20, R21, 0x7632, R20 ;  /* 0x0000763215147816 */ /* 0x000fe20000000014 */
[----:B------:R-:W-:Y:S01]  /*0850*/  FADD R12, R14, R37 ;  /* 0x000000250e0c7221 */ /* 0x000fe20000000000 */
[----:B------:R-:W-:Y:S02]  /*0860*/  SHF.L.U32 R14, R17, 0x10, RZ ;  /* 0x00000010110e7819 */ /* 0x000fe400000006ff */
[----:B------:R-:W-:Y:S01]  /*0870*/  SHF.L.U32 R39, R39, 0x10, RZ ;  /* 0x0000001027277819 */ /* 0x000fe200000006ff */
[----:B------:R-:W-:Y:S01]  /*0880*/  IMAD.U32 R20, R20, 0x10000, RZ ;  /* 0x0001000014147824 */ /* 0x000fe200078e00ff */
[----:B------:R-:W-:-:S02]  /*0890*/  SHF.L.U32 R21, R21, 0x10, RZ ;  /* 0x0000001015157819 */ /* 0x000fc400000006ff */
[----:B------:R-:W-:Y:S02]  /*08a0*/  SHF.L.U32 R33, R33, 0x10, RZ ;  /* 0x0000001021217819 */ /* 0x000fe400000006ff */
[----:B------:R-:W-:Y:S02]  /*08b0*/  SHF.L.U32 R17, R32, 0x10, RZ ;  /* 0x0000001020117819 */ /* 0x000fe400000006ff */
[----:B------:R-:W-:Y:S02]  /*08c0*/  SHF.L.U32 R37, R34, 0x10, RZ ;  /* 0x0000001022257819 */ /* 0x000fe400000006ff */
        /* <DEDUP_REMOVED lines=11> */
[----:B------:R-:W-:-:S03]  /*0980*/  IMAD.WIDE R40, R45, 0x2, R26 ;  /* 0x000000022d287825 */ /* 0x000fc600078e021a */
[----:B------:R-:W-:Y:S02]  /*0990*/  F2FP.BF16.F32.PACK_AB R43, R18, R47 ;  /* 0x0000002f122b723e */ /* 0x000fe400000010ff */
[----:B------:R-:W-:-:S05]  /*09a0*/  F2FP.BF16.F32.PACK_AB R42, R16, R20 ;  /* 0x00000014102a723e */ /* 0x000fca00000010ff */
[----:B------:R1:W-:Y:S04]  /*09b0*/  STG.E.64 desc[UR6][R10.64], R42 ;  /* 0x0000002a0a007986 */ /* 0x0003e8000c101b06 */
[----:B------:R-:W2:Y:S04]  /*09c0*/  LDG.E.EF.64 R40, desc[UR6][R40.64] ;  /* 0x0000000628287981 */ /* 0x000ea8000c0e1b00 */
[----:B------:R-:W1:Y:S04]  /*09d0*/  LDG.E.EL.64 R30, desc[UR6][R28.64+0x400] ;  /* 0x000400061c1e7981 */ /* 0x000e68000c2e1b00 */
[----:B------:R-:W3:Y:S04]  /*09e0*/  LDG.E.EL.64 R32, desc[UR6][R48.64+0x400] ;  /* 0x0004000630207981 */ /* 0x000ee8000c2e1b00 */
[----:B------:R-:W4:Y:S01]  /*09f0*/  LDG.E.EL.64 R38, desc[UR6][R52.64+0x400] ;  /* 0x0004000634267981 */ /* 0x000f22000c2e1b00 */
[----:B------:R-:W-:-:S03]  /*0a00*/  IMAD.WIDE R44, R45, 0x2, R22 ;  /* 0x000000022d2c7825 */ /* 0x000fc600078e0216 */
[----:B------:R-:W5:Y:S04]  /*0a10*/  LDG.E.EL.64 R36, desc[UR6][R24.64+0x400] ;  /* 0x0004000618247981 */ /* 0x000f68000c2e1b00 */
[----:B------:R-:W4:Y:S01]  /*0a20*/  LDG.E.EF.64 R34, desc[UR6][R44.64] ;  /* 0x000000062c227981 */ /* 0x000f22000c0e1b00 */
[----:B--2---:R-:W-:Y:S02]  /*0a30*/  SHF.L.U32 R21, R41, 0x10, RZ ;  /* 0x0000001029157819 */ /* 0x004fe400000006ff */
[----:B------:R-:W-:Y:S02]  /*0a40*/  SHF.L.U32 R17, R40, 0x10, RZ ;  /* 0x0000001028117819 */ /* 0x000fe400000006ff */
[----:B-1----:R-:W-:Y:S02]  /*0a50*/  SHF.L.U32 R10, R31, 0x10, RZ ;  /* 0x000000101f0a7819 */ /* 0x002fe400000006ff */
[----:B------:R-:W-:-:S02]  /*0a60*/  SHF.L.U32 R2, R30, 0x10, RZ ;  /* 0x000000101e027819 */ /* 0x000fc400000006ff */
[----:B------:R-:W-:Y:S01]  /*0a70*/  PRMT R41, R41, 0x7632, R41 ;  /* 0x0000763229297816 */ /* 0x000fe20000000029 */
[----:B------:R-:W-:Y:S01]  /*0a80*/  FADD R21, R21, R10 ;  /* 0x0000000a15157221 */ /* 0x000fe20000000000 */
[----:B------:R-:W-:Y:S02]  /*0a90*/  PRMT R31, R31, 0x7632, R31 ;  /* 0x000076321f1f7816 */ /* 0x000fe4000000001f */
[----:B------:R-:W-:Y:S02]  /*0aa0*/  PRMT R40, R40, 0x7632, R40 ;  /* 0x0000763228287816 */ /* 0x000fe40000000028 */
[----:B------:R-:W-:Y:S02]  /*0ab0*/  PRMT R30, R30, 0x7632, R30 ;  /* 0x000076321e1e7816 */ /* 0x000fe4000000001e */
[----:B---3--:R-:W-:Y:S01]  /*0ac0*/  SHF.L.U32 R42, R33, 0x10, RZ ;  /* 0x00000010212a7819 */ /* 0x008fe200000006ff */
[----:B------:R-:W-:Y:S01]  /*0ad0*/  FADD R17, R17, R2 ;  /* 0x0000000211117221 */ /* 0x000fe20000000000 */
[----:B------:R-:W-:-:S02]  /*0ae0*/  PRMT R10, R32, 0x7632, R10 ;  /* 0x00007632200a7816 */ /* 0x000fc4000000000a */
[----:B----4-:R-:W-:Y:S02]  /*0af0*/  PRMT R33, R38, 0x7632, R33 ;  /* 0x0000763226217816 */ /* 0x010fe40000000021 */
[----:B------:R-:W-:Y:S02]  /*0b00*/  SHF.L.U32 R11, R41, 0x10, RZ ;  /* 0x00000010290b7819 */ /* 0x000fe400000006ff */
[----:B------:R-:W-:Y:S01]  /*0b10*/  SHF.L.U32 R2, R31, 0x10, RZ ;  /* 0x000000101f027819 */ /* 0x000fe200000006ff */
[----:B------:R-:W-:Y:S01]  /*0b20*/  IMAD.U32 R14, R40, 0x10000, RZ ;  /* 0x00010000280e7824 */ /* 0x000fe200078e00ff */
[----:B------:R-:W-:Y:S02]  /*0b30*/  SHF.L.U32 R32, R32, 0x10, RZ ;  /* 0x0000001020207819 */ /* 0x000fe400000006ff */
[----:B------:R-:W-:Y:S02]  /*0b40*/  SHF.L.U32 R43, R38, 0x10, RZ ;  /* 0x00000010262b7819 */ /* 0x000fe400000006ff */
[----:B------:R-:W-:-:S02]  /*0b50*/  SHF.L.U32 R9, R30, 0x10, RZ ;  /* 0x000000101e097819 */ /* 0x000fc400000006ff */
        /* <DEDUP_REMOVED lines=8> */
[----:B-----5:R-:W-:-:S02]  /*0be0*/  PRMT R32, R36, 0x7632, R32 ;  /* 0x0000763224207816 */ /* 0x020fc40000000020 */
[----:B------:R-:W-:Y:S02]  /*0bf0*/  SHF.L.U32 R41, R36, 0x10, RZ ;  /* 0x0000001024297819 */ /* 0x000fe400000006ff */
[----:B------:R-:W-:Y:S02]  /*0c00*/  PRMT R33, R33, 0x7632, R33 ;  /* 0x0000763221217816 */ /* 0x000fe40000000021 */
[----:B------:R-:W-:Y:S02]  /*0c10*/  PRMT R39, R39, 0x7632, R39 ;  /* 0x0000763227277816 */ /* 0x000fe40000000027 */
[----:B------:R-:W-:Y:S02]  /*0c20*/  PRMT R36, R37, 0x7632, R36 ;  /* 0x0000763225247816 */ /* 0x000fe40000000024 */
[----:B------:R-:W-:Y:S02]  /*0c30*/  PRMT R30, R34, 0x7632, R30 ;  /* 0x00007632221e7816 */ /* 0x000fe4000000001e */
[----:B------:R-:W-:-:S02]  /*0c40*/  PRMT R31, R35, 0x7632, R31 ;  /* 0x00007632231f7816 */ /* 0x000fc4000000001f */
[----:B------:R-:W-:Y:S01]  /*0c50*/  SHF.L.U32 R38, R37, 0x10, RZ ;  /* 0x0000001025267819 */ /* 0x000fe200000006ff */
[----:B------:R-:W-:Y:S01]  /*0c60*/  IMAD.U32 R35, R35, 0x10000, RZ ;  /* 0x0001000023237824 */ /* 0x000fe200078e00ff */
[----:B------:R-:W-:Y:S02]  /*0c70*/  SHF.L.U32 R34, R34, 0x10, RZ ;  /* 0x0000001022227819 */ /* 0x000fe400000006ff */
[----:B------:R-:W-:Y:S02]  /*0c80*/  SHF.L.U32 R33, R33, 0x10, RZ ;  /* 0x0000001021217819 */ /* 0x000fe400000006ff */
[----:B------:R-:W-:Y:S02]  /*0c90*/  SHF.L.U32 R12, R39, 0x10, RZ ;  /* 0x00000010270c7819 */ /* 0x000fe400000006ff */
[----:B------:R-:W-:Y:S02]  /*0ca0*/  SHF.L.U32 R37, R32, 0x10, RZ ;  /* 0x0000001020257819 */ /* 0x000fe400000006ff */
[----:B------:R-:W-:-:S02]  /*0cb0*/  SHF.L.U32 R36, R36, 0x10, RZ ;  /* 0x0000001024247819 */ /* 0x000fc400000006ff */
[----:B------:R-:W-:Y:S02]  /*0cc0*/  SHF.L.U32 R31, R31, 0x10, RZ ;  /* 0x000000101f1f7819 */ /* 0x000fe400000006ff */
[----:B------:R-:W-:Y:S01]  /*0cd0*/  SHF.L.U32 R30, R30, 0x10, RZ ;  /* 0x000000101e1e7819 */ /* 0x000fe200000006ff */
        /* <DEDUP_REMOVED lines=21> */
[----:B--2---:R-:W-:Y:S02]  /*0e30*/  SHF.L.U32 R9, R31, 0x10, RZ ;  /* 0x000000101f097819 */ /* 0x004fe400000006ff */
[----:B------:R-:W-:Y:S02]  /*0e40*/  SHF.L.U32 R2, R30, 0x10, RZ ;  /* 0x000000101e027819 */ /* 0x000fe400000006ff */
[----:B---3--:R-:W-:Y:S01]  /*0e50*/  SHF.L.U32 R10, R33, 0x10, RZ ;  /* 0x00000010210a7819 */ /* 0x008fe200000006ff */
[----:B------:R-:W-:Y:S01]  /*0e60*/  IMAD.U32 R57, R32, 0x10000, RZ ;  /* 0x0001000020397824 */ /* 0x000fe200078e00ff */
[----:B------:R-:W-:-:S02]  /*0e70*/  PRMT R30, R30, 0x7632, R30 ;  /* 0x000076321e1e7816 */ /* 0x000fc4000000001e */
[----:B------:R-:W-:Y:S01]  /*0e80*/  PRMT R31, R31, 0x7632, R31 ;  /* 0x000076321f1f7816 */ /* 0x000fe2000000001f */
[----:B------:R-:W-:Y:S01]  /*0e90*/  FADD R9, R9, R10 ;  /* 0x0000000a09097221 */ /* 0x000fe20000000000 */
[----:B------:R-:W-:Y:S02]  /*0ea0*/  PRMT R32, R32, 0x7632, R32 ;  /* 0x0000763220207816 */ /* 0x000fe40000000020 */
[----:B------:R-:W-:Y:S02]  /*0eb0*/  PRMT R33, R33, 0x7632, R33 ;  /* 0x0000763221217816 */ /* 0x000fe40000000021 */
[----:B----4-:R-:W-:Y:S02]  /*0ec0*/  SHF.L.U32 R12, R35, 0x10, RZ ;  /* 0x00000010230c7819 */ /* 0x010fe400000006ff */
[----:B-1----:R-:W-:Y:S02]  /*0ed0*/  PRMT R44, R34, 0x7632, R44 ;  /* 0x00007632222c7816 */ /* 0x002fe4000000002c */
[----:B-----5:R-:W-:-:S02]  /*0ee0*/  PRMT R35, R36, 0x7632, R35 ;  /* 0x0000763224237816 */ /* 0x020fc40000000023 */
[----:B------:R-:W-:Y:S02]  /*0ef0*/  SHF.L.U32 R10, R30, 0x10, RZ ;  /* 0x000000101e0a7819 */ /* 0x000fe400000006ff */
[----:B------:R-:W-:Y:S02]  /*0f00*/  SHF.L.U32 R30, R31, 0x10, RZ ;  /* 0x000000101f1e7819 */ /* 0x000fe400000006ff */
[----:B------:R-:W-:Y:S02]  /*0f10*/  SHF.L.U32 R31, R32, 0x10, RZ ;  /* 0x00000010201f7819 */ /* 0x000fe400000006ff */
[----:B------:R-:W-:Y:S01]  /*0f20*/  SHF.L.U32 R33, R33, 0x10, RZ ;  /* 0x0000001021217819 */ /* 0x000fe200000006ff */
[----:B------:R-:W-:Y:S01]  /*0f30*/  IMAD.U32 R44, R44, 0x10000, RZ ;  /* 0x000100002c2c7824 */ /* 0x000fe200078e00ff */
[----:B------:R-:W-:Y:S02]  /*0f40*/  SHF.L.U32 R34, R34, 0x10, RZ ;  /* 0x0000001022227819 */ /* 0x000fe400000006ff */
[----:B------:R-:W-:-:S02]  /*0f50*/  SHF.L.U32 R45, R36, 0x10, RZ ;  /* 0x00000010242d7819 */ /* 0x000fc400000006ff */
[----:B------:R-:W-:Y:S01]  /*0f60*/  SHF.L.U32 R51, R35, 0x10, RZ ;  /* 0x0000001023337819 */ /* 0x000fe200000006ff */
[----:B------:R-:W-:Y:S01]  /*0f70*/  FADD R2, R2, R57 ;  /* 0x0000003902027221 */ /* 0x000fe20000000000 */
[C---:B------:R-:W-:Y:S01]  /*0f80*/  SHF.L.U32 R57, R37.reuse, 0x10, RZ ;  /* 0x0000001025397819 */ /* 0x040fe200000006ff */
[----:B------:R-:W-:Y:S01]  /*0f90*/  FADD R10, R10, R31 ;  /* 0x0000001f0a0a7221 */ /* 0x000fe20000000000 */
[----:B------:R-:W-:Y:S01]  /*0fa0*/  FADD R30, R30, R33 ;  /* 0x000000211e1e7221 */ /* 0x000fe20000000000 */
[----:B------:R-:W-:Y:S01]  /*0fb0*/  FADD R31, R34, R45 ;  /* 0x0000002d221f7221 */ /* 0x000fe20000000000 */
[----:B------:R-:W-:Y:S01]  /*0fc0*/  FADD R33, R44, R51 ;  /* 0x000000332c217221 */ /* 0x000fe20000000000 */
[----:B------:R-:W-:Y:S02]  /*0fd0*/  PRMT R37, R37, 0x7632, R37 ;  /* 0x0000763225257816 */ /* 0x000fe40000000025 */
[----:B------:R-:W-:Y:S02]  /*0fe0*/  PRMT R35, R35, 0x7632, R35 ;  /* 0x0000763223237816 */ /* 0x000fe40000000023 */
[----:B------:R-:W-:-:S02]  /*0ff0*/  PRMT R44, R38, 0x7632, R44 ;  /* 0x00007632262c7816 */ /* 0x000fc4000000002c */
[----:B------:R-:W-:Y:S02]  /*1000*/  PRMT R50, R39, 0x7632, R50 ;  /* 0x0000763227327816 */ /* 0x000fe40000000032 */
[C---:B------:R-:W-:Y:S02]  /*1010*/  PRMT R34, R40.reuse, 0x7632, R34 ;  /* 0x0000763228227816 */ /* 0x040fe40000000022 */
[----:B------:R-:W-:Y:S02]  /*1020*/  PRMT R36, R41, 0x7632, R36 ;  /* 0x0000763229247816 */ /* 0x000fe40000000024 */
[----:B------:R-:W-:Y:S02]  /*1030*/  SHF.L.U32 R45, R40, 0x10, RZ ;  /* 0x00000010282d7819 */ /* 0x000fe400000006ff */
[----:B------:R-:W-:Y:S02]  /*1040*/  SHF.L.U32 R39, R39, 0x10, RZ ;  /* 0x0000001027277819 */ /* 0x000fe400000006ff */
[----:B------:R-:W-:-:S02]  /*1050*/  SHF.L.U32 R40, R41, 0x10, RZ ;  /* 0x0000001029287819 */ /* 0x000fc400000006ff */
[----:B------:R-:W-:Y:S01]  /*1060*/  SHF.L.U32 R32, R37, 0x10, RZ ;  /* 0x0000001025207819 */ /* 0x000fe200000006ff */
[----:B------:R-:W-:Y:S01]  /*1070*/  IMAD.U32 R36, R36, 0x10000, RZ ;  /* 0x0001000024247824 */ /* 0x000fe200078e00ff */
[----:B------:R-:W-:Y:S02]  /*1080*/  SHF.L.U32 R38, R38, 0x10, RZ ;  /* 0x0000001026267819 */ /* 0x000fe400000006ff */
        /* <DEDUP_REMOVED lines=19> */
[----:B------:R-:W2:Y:S04]  /*11c0*/  LDG.E.EL.64 R32, desc[UR6][R28.64+0x800] ;  /* 0x000800061c207981 */ /* 0x000ea8000c2e1b00 */
[----:B------:R-:W3:Y:S04]  /*11d0*/  LDG.E.EL.64 R34, desc[UR6][R48.64+0x800] ;  /* 0x0008000630227981 */ /* 0x000ee8000c2e1b00 */
[----:B------:R-:W4:Y:S04]  /*11e0*/  LDG.E.EL.64 R36, desc[UR6][R52.64+0x800] ;  /* 0x0008000634247981 */ /* 0x000f28000c2e1b00 */
[----:B-1----:R-:W5:Y:S01]  /*11f0*/  LDG.E.EF.64 R30, desc[UR6][R44.64] ;  /* 0x000000062c1e7981 */ /* 0x002f62000c0e1b00 */
[----:B------:R-:W-:-:S03]  /*1200*/  IMAD.WIDE R50, R51, 0x2, R22 ;  /* 0x0000000233327825 */ /* 0x000fc600078e0216 */
[----:B------:R-:W3:Y:S04]  /*1210*/  LDG.E.EL.64 R38, desc[UR6][R24.64+0x800] ;  /* 0x0008000618267981 */ /* 0x000ee8000c2e1b00 */
[----:B------:R-:W3:Y:S01]  /*1220*/  LDG.E.EF.64 R40, desc[UR6][R50.64] ;  /* 0x0000000632287981 */ /* 0x000ee2000c0e1b00 */
[----:B--2---:R-:W-:Y:S02]  /*1230*/  SHF.L.U32 R59, R32, 0x10, RZ ;  /* 0x00000010203b7819 */ /* 0x004fe400000006ff */
[C---:B-----5:R-:W-:Y:S02]  /*1240*/  PRMT R57, R30.reuse, 0x7632, R57 ;  /* 0x000076321e397816 */ /* 0x060fe40000000039 */
[----:B------:R-:W-:Y:S02]  /*1250*/  SHF.L.U32 R56, R30, 0x10, RZ ;  /* 0x000000101e387819 */ /* 0x000fe400000006ff */
[----:B------:R-:W-:-:S02]  /*1260*/  PRMT R30, R32, 0x7632, R30 ;  /* 0x00007632201e7816 */ /* 0x000fc4000000001e */
[C---:B------:R-:W-:Y:S02]  /*1270*/  PRMT R58, R31.reuse, 0x7632, R58 ;  /* 0x000076321f3a7816 */ /* 0x040fe4000000003a */
[----:B------:R-:W-:Y:S02]  /*1280*/  SHF.L.U32 R42, R31, 0x10, RZ ;  /* 0x000000101f2a7819 */ /* 0x000fe400000006ff */
[C---:B------:R-:W-:Y:S02]  /*1290*/  PRMT R31, R33.reuse, 0x7632, R31 ;  /* 0x00007632211f7816 */ /* 0x040fe4000000001f */
[----:B------:R-:W-:Y:S02]  /*12a0*/  SHF.L.U32 R33, R33, 0x10, RZ ;  /* 0x0000001021217819 */ /* 0x000fe400000006ff */
[----:B------:R-:W-:Y:S02]  /*12b0*/  SHF.L.U32 R45, R57, 0x10, RZ ;  /* 0x00000010392d7819 */ /* 0x000fe400000006ff */
[----:B------:R-:W-:Y:S01]  /*12c0*/  SHF.L.U32 R30, R30, 0x10, RZ ;  /* 0x000000101e1e7819 */ /* 0x000fe200000006ff */
[--C-:B------:R-:W-:Y:S01]  /*12d0*/  FADD R42, R42, R33.reuse ;  /* 0x000000212a2a7221 */ /* 0x100fe20000000000 */
[----:B----4-:R-:W-:-:S03]  /*12e0*/  PRMT R33, R36, 0x7632, R33 ;  /* 0x0000763224217816 */ /* 0x010fc60000000021 */
[--C-:B------:R-:W-:Y:S01]  /*12f0*/  FADD R45, R45, R30.reuse ;  /* 0x0000001e2d2d7221 */ /* 0x100fe20000000000 */
[----:B---3--:R-:W-:Y:S01]  /*1300*/  PRMT R30, R34, 0x7632, R30 ;  /* 0x00007632221e7816 */ /* 0x008fe2000000001e */
[----:B------:R-:W-:Y:S01]  /*1310*/  IMAD.U32 R32, R31, 0x10000, RZ ;  /* 0x000100001f207824 */ /* 0x000fe200078e00ff */
[----:B------:R-:W-:Y:S01]  /*1320*/  SHF.L.U32 R43, R58, 0x10, RZ ;  /* 0x000000103a2b7819 */ /* 0x000fe200000006ff */
[----:B------:R-:W-:Y:S01]  /*1330*/  FADD R44, R56, R59 ;  /* 0x0000003b382c7221 */ /* 0x000fe20000000000 */
[C---:B------:R-:W-:Y:S02]  /*1340*/  PRMT R31, R35.reuse, 0x7632, R31 ;  /* 0x00007632231f7816 */ /* 0x040fe4000000001f */
[----:B------:R-:W-:Y:S02]  /*1350*/  SHF.L.U32 R57, R36, 0x10, RZ ;  /* 0x0000001024397819 */ /* 0x000fe400000006ff */
[----:B------:R-:W-:Y:S02]  /*1360*/  SHF.L.U32 R34, R34, 0x10, RZ ;  /* 0x0000001022227819 */ /* 0x000fe400000006ff */
[----:B------:R-:W-:-:S02]  /*1370*/  SHF.L.U32 R35, R35, 0x10, RZ ;  /* 0x0000001023237819 */ /* 0x000fc400000006ff */
[C---:B------:R-:W-:Y:S02]  /*1380*/  PRMT R36, R37.reuse, 0x7632, R36 ;  /* 0x0000763225247816 */ /* 0x040fe40000000024 */
[----:B------:R-:W-:Y:S02]  /*1390*/  SHF.L.U32 R56, R37, 0x10, RZ ;  /* 0x0000001025387819 */ /* 0x000fe400000006ff */
[----:B------:R-:W-:Y:S02]  /*13a0*/  SHF.L.U32 R30, R30, 0x10, RZ ;  /* 0x000000101e1e7819 */ /* 0x000fe400000006ff */
[----:B------:R-:W-:Y:S01]  /*13b0*/  SHF.L.U32 R33, R33, 0x10, RZ ;  /* 0x0000001021217819 */ /* 0x000fe200000006ff */
[----:B------:R-:W-:Y:S01]  /*13c0*/  FADD R43, R43, R32 ;  /* 0x000000202b2b7221 */ /* 0x000fe20000000000 */
[----:B------:R-:W-:Y:S01]  /*13d0*/  SHF.L.U32 R32, R31, 0x10, RZ ;  /* 0x000000101f207819 */ /* 0x000fe200000006ff */
[----:B------:R-:W-:Y:S01]  /*13e0*/  FADD R31, R34, R57 ;  /* 0x00000039221f7221 */ /* 0x000fe20000000000 */
[----:B------:R-:W-:Y:S01]  /*13f0*/  SHF.L.U32 R37, R36, 0x10, RZ ;  /* 0x0000001024257819 */ /* 0x000fe200000006ff */
[--C-:B------:R-:W-:Y:S01]  /*1400*/  FADD R35, R35, R56.reuse ;  /* 0x0000003823237221 */ /* 0x100fe20000000000 */
[----:B------:R-:W-:Y:S01]  /*1410*/  FADD R30, R30, R33 ;  /* 0x000000211e1e7221 */ /* 0x000fe20000000000 */
[----:B------:R-:W-:-:S02]  /*1420*/  PRMT R56, R38, 0x7632, R56 ;  /* 0x0000763226387816 */ /* 0x000fc40000000038 */
[----:B------:R-:W-:Y:S02]  /*1430*/  PRMT R57, R39, 0x7632, R57 ;  /* 0x0000763227397816 */ /* 0x000fe40000000039 */
[----:B------:R-:W-:Y:S02]  /*1440*/  PRMT R33, R40, 0x7632, R33 ;  /* 0x0000763228217816 */ /* 0x000fe40000000021 */
[----:B------:R-:W-:Y:S01]  /*1450*/  PRMT R34, R41, 0x7632, R34 ;  /* 0x0000763229227816 */ /* 0x000fe20000000022 */
[----:B------:R-:W-:Y:S01]  /*1460*/  FADD R32, R32, R37 ;  /* 0x0000002520207221 */ /* 0x000fe20000000000 */
[----:B------:R-:W-:Y:S01]  /*1470*/  SHF.L.U32 R38, R38, 0x10, RZ ;  /* 0x0000001026267819 */ /* 0x000fe200000006ff */
[----:B------:R-:W-:Y:S01]  /*1480*/  IMAD.U32 R39, R39, 0x10000, RZ ;  /* 0x0001000027277824 */ /* 0x000fe200078e00ff */
[----:B------:R-:W-:Y:S02]  /*1490*/  SHF.L.U32 R37, R40, 0x10, RZ ;  /* 0x0000001028257819 */ /* 0x000fe400000006ff */
[----:B------:R-:W-:-:S02]  /*14a0*/  SHF.L.U32 R36, R41, 0x10, RZ ;  /* 0x0000001029247819 */ /* 0x000fc400000006ff */
[----:B------:R-:W-:Y:S02]  /*14b0*/  SHF.L.U32 R56, R56, 0x10, RZ ;  /* 0x0000001038387819 */ /* 0x000fe400000006ff */
[----:B------:R-:W-:Y:S02]  /*14c0*/  SHF.L.U32 R57, R57, 0x10, RZ ;  /* 0x0000001039397819 */ /* 0x000fe400000006ff */
[----:B------:R-:W-:Y:S02]  /*14d0*/  SHF.L.U32 R34, R34, 0x10, RZ ;  /* 0x0000001022227819 */ /* 0x000fe400000006ff */
[----:B------:R-:W-:Y:S01]  /*14e0*/  SHF.L.U32 R33, R33, 0x10, RZ ;  /* 0x0000001021217819 */ /* 0x000fe200000006ff */
[----:B------:R-:W-:Y:S01]  /*14f0*/  FADD R37, R37, R38 ;  /* 0x0000002625257221 */ /* 0x000fe20000000000 */
[----:B------:R-:W-:Y:S01]  /*1500*/  FADD R36, R36, R39 ;  /* 0x0000002724247221 */ /* 0x000fe20000000000 */
[----:B------:R-:W-:Y:S02]  /*1510*/  FADD R34, R34, R57 ;  /* 0x0000003922227221 */ /* 0x000fe40000000000 */
        /* <DEDUP_REMOVED lines=9> */
[----:B------:R1:W-:Y:S01]  /*15b0*/  STG.E.64 desc[UR6][R50.64], R30 ;  /* 0x0000001e32007986 */ /* 0x0003e2000c101b06 */
[----:B------:R-:W-:-:S03]  /*15c0*/  IMAD.WIDE R56, R57, 0x2, R22 ;  /* 0x0000000239387825 */ /* 0x000fc600078e0216 */
[----:B------:R-:W2:Y:S04]  /*15d0*/  LDG.E.EL.64 R34, desc[UR6][R48.64+0xa00] ;  /* 0x000a000630227981 */ /* 0x000ea8000c2e1b00 */
[----:B------:R-:W3:Y:S04]  /*15e0*/  LDG.E.EL.64 R36, desc[UR6][R52.64+0xa00] ;  /* 0x000a000634247981 */ /* 0x000ee8000c2e1b00 */
[----:B------:R-:W4:Y:S04]  /*15f0*/  LDG.E.EL.64 R38, desc[UR6][R24.64+0xa00] ;  /* 0x000a000618267981 */ /* 0x000f28000c2e1b00 */
[----:B-1----:R-:W5:Y:S04]  /*1600*/  LDG.E.EF.64 R30, desc[UR6][R32.64] ;  /* 0x00000006201e7981 */ /* 0x002f68000c0e1b00 */
[----:B------:R-:W2:Y:S04]  /*1610*/  LDG.E.EF.64 R40, desc[UR6][R56.64] ;  /* 0x0000000638287981 */ /* 0x000ea8000c0e1b00 */
[----:B------:R-:W2:Y:S01]  /*1620*/  LDG.E.EL.64 R32, desc[UR6][R28.64+0xa00] ;  /* 0x000a00061c207981 */ /* 0x000ea2000c2e1b00 */
[----:B------:R-:W-:-:S02]  /*1630*/  IADD3 R61, R0, 0x600, RZ ;  /* 0x00000600003d7810 */ /* 0x000fc40007ffe0ff */
[C---:B-----5:R-:W-:Y:S02]  /*1640*/  SHF.L.U32 R58, R30.reuse, 0x10, RZ ;  /* 0x000000101e3a7819 */ /* 0x060fe400000006ff */
[----:B------:R-:W-:Y:S02]  /*1650*/  PRMT R50, R30, 0x7632, R50 ;  /* 0x000076321e327816 */ /* 0x000fe40000000032 */
[----:B--2---:R-:W-:-:S05]  /*1660*/  SHF.L.U32 R59, R32, 0x10, RZ ;  /* 0x00000010203b7819 */ /* 0x004fca00000006ff */
[--C-:B------:R-:W-:Y:S01]  /*1670*/  FADD R58, R58, R59.reuse ;  /* 0x0000003b3a3a7221 */ /* 0x100fe20000000000 */
[----:B------:R-:W-:Y:S02]  /*1680*/  PRMT R59, R32, 0x7632, R59 ;  /* 0x00007632203b7816 */ /* 0x000fe4000000003b */
[C---:B------:R-:W-:Y:S01]  /*1690*/  PRMT R51, R31.reuse, 0x7632, R51 ;  /* 0x000076321f337816 */ /* 0x040fe20000000033 */
[----:B------:R-:W-:Y:S01]  /*16a0*/  IMAD.U32 R31, R31, 0x10000, RZ ;  /* 0x000100001f1f7824 */ /* 0x000fe200078e00ff */
[C---:B------:R-:W-:Y:S02]  /*16b0*/  PRMT R30, R33.reuse, 0x7632, R30 ;  /* 0x00007632211e7816 */ /* 0x040fe4000000001e */
[----:B------:R-:W-:Y:S02]  /*16c0*/  SHF.L.U32 R32, R33, 0x10, RZ ;  /* 0x0000001021207819 */ /* 0x000fe400000006ff */
[----:B------:R-:W-:Y:S02]  /*16d0*/  SHF.L.U32 R50, R50, 0x10, RZ ;  /* 0x0000001032327819 */ /* 0x000fe400000006ff */
[----:B------:R-:W-:Y:S01]  /*16e0*/  SHF.L.U32 R59, R59, 0x10, RZ ;  /* 0x000000103b3b7819 */ /* 0x000fe200000006ff */
[----:B------:R-:W-:Y:S01]  /*16f0*/  FADD R32, R31, R32 ;  /* 0x000000201f207221 */ /* 0x000fe20000000000 */
[----:B------:R-:W-:-:S02]  /*1700*/  SHF.L.U32 R60, R30, 0x10, RZ ;  /* 0x000000101e3c7819 */ /* 0x000fc400000006ff */
[----:B------:R-:W-:Y:S01]  /*1710*/  SHF.L.U32 R31, R34, 0x10, RZ ;  /* 0x00000010221f7819 */ /* 0x000fe200000006ff */
[----:B------:R-:W-:Y:S01]  /*1720*/  FADD R30, R50, R59 ;  /* 0x0000003b321e7221 */ /* 0x000fe20000000000 */
[----:B---3--:R-:W-:Y:S02]  /*1730*/  SHF.L.U32 R50, R36, 0x10, RZ ;  /* 0x0000001024327819 */ /* 0x008fe400000006ff */
[----:B------:R-:W-:-:S03]  /*1740*/  SHF.L.U32 R33, R51, 0x10, RZ ;  /* 0x0000001033217819 */ /* 0x000fc600000006ff */
[----:B------:R-:W-:Y:S01]  /*1750*/  FADD R51, R31, R50 ;  /* 0x000000321f337221 */ /* 0x000fe20000000000 */
[----:B----4-:R-:W-:Y:S02]  /*1760*/  SHF.L.U32 R50, R38, 0x10, RZ ;  /* 0x0000001026327819 */ /* 0x010fe400000006ff */
[----:B------:R-:W-:Y:S02]  /*1770*/  SHF.L.U32 R31, R40, 0x10, RZ ;  /* 0x00000010281f7819 */ /* 0x000fe400000006ff */
[----:B------:R-:W-:-:S03]  /*1780*/  PRMT R36, R36, 0x7632, R36 ;  /* 0x0000763224247816 */ /* 0x000fc60000000024 */
[----:B------:R-:W-:Y:S01]  /*1790*/  FADD R50, R31, R50 ;  /* 0x000000321f327221 */ /* 0x000fe20000000000 */
[----:B------:R-:W-:Y:S02]  /*17a0*/  PRMT R31, R35, 0x7632, R31 ;  /* 0x00007632231f7816 */ /* 0x000fe4000000001f */
[----:B------:R-:W-:Y:S01]  /*17b0*/  PRMT R38, R37, 0x7632, R38 ;  /* 0x0000763225267816 */ /* 0x000fe20000000026 */
[----:B------:R-:W-:Y:S01]  /*17c0*/  FFMA R50, R51, R50, R58 ;  /* 0x0000003233327223 */ /* 0x000fe2000000003a */
[----:B------:R-:W-:Y:S01]  /*17d0*/  SHF.L.U32 R51, R36, 0x10, RZ ;  /* 0x0000001024337819 */ /* 0x000fe200000006ff */
[----:B------:R-:W-:Y:S01]  /*17e0*/  IMAD.U32 R35, R35, 0x10000, RZ ;  /* 0x0001000023237824 */ /* 0x000fe200078e00ff */
[----:B------:R-:W-:Y:S02]  /*17f0*/  PRMT R34, R34, 0x7632, R34 ;  /* 0x0000763222227816 */ /* 0x000fe40000000022 */
[----:B------:R-:W-:Y:S02]  /*1800*/  SHF.L.U32 R58, R37, 0x10, RZ ;  /* 0x00000010253a7819 */ /* 0x000fe400000006ff */
[----:B------:R-:W-:-:S02]  /*1810*/  SHF.L.U32 R31, R31, 0x10, RZ ;  /* 0x000000101f1f7819 */ /* 0x000fc400000006ff */
[----:B------:R-:W-:Y:S01]  /*1820*/  SHF.L.U32 R36, R38, 0x10, RZ ;  /* 0x0000001026247819 */ /* 0x000fe200000006ff */
[----:B------:R-:W-:Y:S01]  /*1830*/  FADD R37, R35, R58 ;  /* 0x0000003a23257221 */ /* 0x000fe20000000000 */
[----:B------:R-:W-:Y:S02]  /*1840*/  SHF.L.U32 R34, R34, 0x10, RZ ;  /* 0x0000001022227819 */ /* 0x000fe400000006ff */
[----:B------:R-:W-:Y:S01]  /*1850*/  SHF.L.U32 R58, R39, 0x10, RZ ;  /* 0x00000010273a7819 */ /* 0x000fe200000006ff */
[----:B------:R-:W-:Y:S01]  /*1860*/  FADD R36, R31, R36 ;  /* 0x000000241f247221 */ /* 0x000fe20000000000 */
[----:B------:R-:W-:Y:S01]  /*1870*/  SHF.L.U32 R31, R41, 0x10, RZ ;  /* 0x00000010291f7819 */ /* 0x000fe200000006ff */
[----:B------:R-:W-:Y:S01]  /*1880*/  FADD R35, R34, R51 ;  /* 0x0000003322237221 */ /* 0x000fe20000000000 */
[----:B------:R-:W-:Y:S02]  /*1890*/  PRMT R34, R38, 0x7632, R34 ;  /* 0x0000763226227816 */ /* 0x000fe40000000022 */
[----:B------:R-:W-:Y:S01]  /*18a0*/  PRMT R40, R40, 0x7632, R40 ;  /* 0x0000763228287816 */ /* 0x000fe20000000028 */
[----:B------:R-:W-:Y:S01]  /*18b0*/  FADD R38, R31, R58 ;  /* 0x0000003a1f267221 */ /* 0x000fe20000000000 */
[----:B------:R-:W-:-:S02]  /*18c0*/  PRMT R31, R39, 0x7632, R31 ;  /* 0x00007632271f7816 */ /* 0x000fc4000000001f */
[----:B------:R-:W-:Y:S02]  /*18d0*/  PRMT R41, R41, 0x7632, R41 ;  /* 0x0000763229297816 */ /* 0x000fe40000000029 */
[----:B------:R-:W-:Y:S02]  /*18e0*/  SHF.L.U32 R51, R34, 0x10, RZ ;  /* 0x0000001022337819 */ /* 0x000fe400000006ff */
[----:B------:R-:W-:Y:S01]  /*18f0*/  SHF.L.U32 R40, R40, 0x10, RZ ;  /* 0x0000001028287819 */ /* 0x000fe200000006ff */
[----:B------:R-:W-:Y:S01]  /*1900*/  IMAD.U32 R34, R31, 0x10000, RZ ;  /* 0x000100001f227824 */ /* 0x000fe200078e00ff */
[----:B------:R-:W-:Y:S01]  /*1910*/  SHF.L.U32 R41, R41, 0x10, RZ ;  /* 0x0000001029297819 */ /* 0x000fe200000006ff */
[----:B------:R-:W-:Y:S02]  /*1920*/  FADD R31, R47, -R46 ;  /* 0x8000002e2f1f7221 */ /* 0x000fe40000000000 */
[----:B------:R-:W-:Y:S01]  /*1930*/  FADD R39, R40, R51 ;  /* 0x0000003328277221 */ /* 0x000fe20000000000 */
[----:B------:R-:W-:Y:S01]  /*1940*/  FADD R33, R33, R60 ;  /* 0x0000003c21217221 */ /* 0x000fe20000000000 */
[----:B------:R-:W-:Y:S01]  /*1950*/  FADD R40, R41, R34 ;  /* 0x0000002229287221 */ /* 0x000fe20000000000 */
[----:B------:R-:W-:Y:S01]  /*1960*/  FFMA R34, R31, 0.5, R46 ;  /* 0x3f0000001f227823 */ /* 0x000fe2000000002e */
[----:B------:R-:W-:Y:S01]  /*1970*/  FFMA R41, R37, R38, R32 ;  /* 0x0000002625297223 */ /* 0x000fe20000000020 */
[----:B------:R-:W-:Y:S01]  /*1980*/  FFMA R46, R35, R39, R30 ;  /* 0x00000027232e7223 */ /* 0x000fe2000000001e */
[----:B------:R-:W-:Y:S01]  /*1990*/  FFMA R40, R36, R40, R33 ;  /* 0x0000002824287223 */ /* 0x000fe20000000021 */
[----:B------:R-:W-:Y:S01]  /*19a0*/  FADD R32, R47, -R34 ;  /* 0x800000222f207221 */ /* 0x000fe20000000000 */
[----:B------:R-:W-:-:S02]  /*19b0*/  FADD R36, -R34, R21 ;  /* 0x0000001522247221 */ /* 0x000fc40000000100 */
[----:B------:R-:W-:Y:S01]  /*19c0*/  F2FP.BF16.F32.PACK_AB R30, R46, R50 ;  /* 0x000000322e1e723e */ /* 0x000fe200000010ff */
[----:B------:R-:W-:Y:S01]  /*19d0*/  FFMA R35, R31, R32, RZ ;  /* 0x000000201f237223 */ /* 0x000fe200000000ff */
[----:B------:R-:W-:Y:S01]  /*19e0*/  F2FP.BF16.F32.PACK_AB R31, R40, R41 ;  /* 0x00000029281f723e */ /* 0x000fe200000010ff */
[----:B------:R-:W-:-:S04]  /*19f0*/  IMAD.WIDE R32, R61, 0x2, R26 ;  /* 0x000000023d207825 */ /* 0x000fc800078e021a */
[----:B------:R1:W-:Y:S04]  /*1a00*/  STG.E.64 desc[UR6][R56.64], R30 ;  /* 0x0000001e38007986 */ /* 0x0003e8000c101b06 */
[----:B------:R-:W2:Y:S01]  /*1a10*/  LDG.E.EF.64 R32, desc[UR6][R32.64] ;  /* 0x0000000620207981 */ /* 0x000ea2000c0e1b00 */
[----:B-1----:R-:W-:Y:S01]  /*1a20*/  FFMA R56, R36, 0.3333333432674407959, R34 ;  /* 0x3eaaaaab24387823 */ /* 0x002fe20000000022 */
[--C-:B------:R-:W-:Y:S02]  /*1a30*/  FADD R34, R20, -R19.reuse ;  /* 0x8000001314227221 */ /* 0x100fe40000000000 */
[----:B------:R-:W3:Y:S01]  /*1a40*/  LDG.E.EL.64 R30, desc[UR6][R28.64+0xc00] ;  /* 0x000c00061c1e7981 */ /* 0x000ee2000c2e1b00 */
[----:B------:R-:W-:Y:S01]  /*1a50*/  FADD R21, R21, -R56 ;  /* 0x8000003815157221 */ /* 0x000fe20000000000 */
[----:B------:R-:W-:-:S03]  /*1a60*/  FFMA R19, R34, 0.5, R19 ;  /* 0x3f00000022137823 */ /* 0x000fc60000000013 */
[----:B------:R-:W-:Y:S01]  /*1a70*/  FFMA R57, R36, R21, R35 ;  /* 0x0000001524397223 */ /* 0x000fe20000000023 */
[----:B------:R-:W-:Y:S01]  /*1a80*/  FADD R36, -R19, R17 ;  /* 0x0000001113247221 */ /* 0x000fe20000000100 */
[----:B------:R-:W-:-:S03]  /*1a90*/  FADD R21, R20, -R19 ;  /* 0x8000001314157221 */ /* 0x000fc60000000000 */
[----:B------:R-:W-:Y:S01]  /*1aa0*/  FFMA R19, R36, 0.3333333432674407959, R19 ;  /* 0x3eaaaaab24137823 */ /* 0x000fe20000000013 */
[----:B------:R-:W-:Y:S01]  /*1ab0*/  FFMA R51, R34, R21, RZ ;  /* 0x0000001522337223 */ /* 0x000fe200000000ff */
[----:B------:R-:W-:Y:S01]  /*1ac0*/  IMAD.WIDE R60, R61, 0x2, R22 ;  /* 0x000000023d3c7825 */ /* 0x000fe200078e0216 */
[----:B------:R-:W4:Y:S03]  /*1ad0*/  LDG.E.EL.64 R20, desc[UR6][R48.64+0xc00] ;  /* 0x000c000630147981 */ /* 0x000f26000c2e1b00 */
[----:B------:R-:W-:Y:S01]  /*1ae0*/  FADD R17, R17, -R19 ;  /* 0x8000001311117221 */ /* 0x000fe20000000000 */
[----:B------:R-:W5:Y:S03]  /*1af0*/  LDG.E.EL.64 R34, desc[UR6][R52.64+0xc00] ;  /* 0x000c000634227981 */ /* 0x000f66000c2e1b00 */
[----:B------:R-:W-:-:S02]  /*1b00*/  FFMA R51, R36, R17, R51 ;  /* 0x0000001124337223 */ /* 0x000fc40000000033 */
[----:B------:R-:W5:Y:S04]  /*1b10*/  LDG.E.EL.64 R36, desc[UR6][R24.64+0xc00] ;  /* 0x000c000618247981 */ /* 0x000f68000c2e1b00 */
[----:B------:R-:W5:Y:S01]  /*1b20*/  LDG.E.EF.64 R38, desc[UR6][R60.64] ;  /* 0x000000063c267981 */ /* 0x000f62000c0e1b00 */
[----:B------:R-:W-:-:S04]  /*1b30*/  FADD R58, R18, -R15 ;  /* 0x8000000f123a7221 */ /* 0x000fc80000000000 */
[----:B------:R-:W-:-:S04]  /*1b40*/  FFMA R15, R58, 0.5, R15 ;  /* 0x3f0000003a0f7823 */ /* 0x000fc8000000000f */
[----:B------:R-:W-:-:S04]  /*1b50*/  FADD R18, R18, -R15 ;  /* 0x8000000f12127221 */ /* 0x000fc80000000000 */
[----:B------:R-:W-:Y:S01]  /*1b60*/  FFMA R18, R58, R18, RZ ;  /* 0x000000123a127223 */ /* 0x000fe200000000ff */
[----:B------:R-:W-:-:S04]  /*1b70*/  FADD R58, -R15, R11 ;  /* 0x0000000b0f3a7221 */ /* 0x000fc80000000100 */
[----:B------:R-:W-:-:S04]  /*1b80*/  FFMA R47, R58, 0.3333333432674407959, R15 ;  /* 0x3eaaaaab3a2f7823 */ /* 0x000fc8000000000f */
[----:B------:R-:W-:-:S04]  /*1b90*/  FADD R11, R11, -R47 ;  /* 0x8000002f0b0b7221 */ /* 0x000fc80000000000 */
[----:B------:R-:W-:Y:S01]  /*1ba0*/  FFMA R11, R58, R11, R18 ;  /* 0x0000000b3a0b7223 */ /* 0x000fe20000000012 */
[----:B------:R-:W-:-:S04]  /*1bb0*/  FADD R18, R16, -R13 ;  /* 0x8000000d10127221 */ /* 0x000fc80000000000 */
[----:B------:R-:W-:-:S04]  /*1bc0*/  FFMA R13, R18, 0.5, R13 ;  /* 0x3f000000120d7823 */ /* 0x000fc8000000000d */
[----:B------:R-:W-:Y:S01]  /*1bd0*/  FADD R58, -R13, R14 ;  /* 0x0000000e0d3a7221 */ /* 0x000fe20000000100 */
[----:B------:R-:W-:-:S03]  /*1be0*/  FADD R15, R16, -R13 ;  /* 0x8000000d100f7221 */ /* 0x000fc60000000000 */
[----:B------:R-:W-:Y:S01]  /*1bf0*/  FFMA R13, R58, 0.3333333432674407959, R13 ;  /* 0x3eaaaaab3a0d7823 */ /* 0x000fe2000000000d */
[----:B------:R-:W-:-:S03]  /*1c00*/  FFMA R15, R18, R15, RZ ;  /* 0x0000000f120f7223 */ /* 0x000fc600000000ff */
[----:B------:R-:W-:-:S04]  /*1c10*/  FADD R14, R14, -R13 ;  /* 0x8000000d0e0e7221 */ /* 0x000fc80000000000 */
[----:B------:R-:W-:Y:S01]  /*1c20*/  FFMA R58, R58, R14, R15 ;  /* 0x0000000e3a3a7223 */ /* 0x000fe2000000000f */
[C---:B--2---:R-:W-:Y:S02]  /*1c30*/  SHF.L.U32 R59, R32.reuse, 0x10, RZ ;  /* 0x00000010203b7819 */ /* 0x044fe400000006ff */
[----:B------:R-:W-:Y:S02]  /*1c40*/  PRMT R17, R32, 0x7632, R17 ;  /* 0x0000763220117816 */ /* 0x000fe40000000011 */
[----:B------:R-:W-:Y:S02]  /*1c50*/  SHF.L.U32 R15, R33, 0x10, RZ ;  /* 0x00000010210f7819 */ /* 0x000fe400000006ff */
[C---:B---3--:R-:W-:Y:S02]  /*1c60*/  SHF.L.U32 R14, R30.reuse, 0x10, RZ ;  /* 0x000000101e0e7819 */ /* 0x048fe400000006ff */
[----:B------:R-:W-:-:S03]  /*1c70*/  PRMT R30, R30, 0x7632, R30 ;  /* 0x000076321e1e7816 */ /* 0x000fc6000000001e */
[--C-:B------:R-:W-:Y:S01]  /*1c80*/  FADD R59, R59, R14.reuse ;  /* 0x0000000e3b3b7221 */ /* 0x100fe20000000000 */
[C---:B------:R-:W-:Y:S02]  /*1c90*/  PRMT R14, R31.reuse, 0x7632, R14 ;  /* 0x000076321f0e7816 */ /* 0x040fe4000000000e */
[----:B------:R-:W-:Y:S02]  /*1ca0*/  SHF.L.U32 R18, R31, 0x10, RZ ;  /* 0x000000101f127819 */ /* 0x000fe400000006ff */
[----:B------:R-:W-:Y:S02]  /*1cb0*/  SHF.L.U32 R17, R17, 0x10, RZ ;  /* 0x0000001011117819 */ /* 0x000fe400000006ff */
[----:B------:R-:W-:Y:S01]  /*1cc0*/  SHF.L.U32 R30, R30, 0x10, RZ ;  /* 0x000000101e1e7819 */ /* 0x000fe200000006ff */
[----:B------:R-:W-:Y:S02]  /*1cd0*/  IMAD.U32 R31, R14, 0x10000, RZ ;  /* 0x000100000e1f7824 */ /* 0x000fe400078e00ff */
[----:B------:R-:W-:-:S02]  /*1ce0*/  FADD R15, R15, R18 ;  /* 0x000000120f0f7221 */ /* 0x000fc40000000000 */
[----:B------:R-:W-:Y:S01]  /*1cf0*/  FADD R14, R17, R30 ;  /* 0x0000001e110e7221 */ /* 0x000fe20000000000 */
[----:B----4-:R-:W-:Y:S02]  /*1d00*/  SHF.L.U32 R17, R20, 0x10, RZ ;  /* 0x0000001014117819 */ /* 0x010fe400000006ff */
[----:B-----5:R-:W-:-:S05]  /*1d10*/  SHF.L.U32 R18, R34, 0x10, RZ ;  /* 0x0000001022127819 */ /* 0x020fca00000006ff */
[----:B------:R-:W-:Y:S01]  /*1d20*/  FADD R30, R17, R18 ;  /* 0x00000012111e7221 */ /* 0x000fe20000000000 */
[----:B------:R-:W-:Y:S02]  /*1d30*/  SHF.L.U32 R18, R36, 0x10, RZ ;  /* 0x0000001024127819 */ /* 0x000fe400000006ff */
[----:B------:R-:W-:Y:S02]  /*1d40*/  SHF.L.U32 R17, R38, 0x10, RZ ;  /* 0x0000001026117819 */ /* 0x000fe400000006ff */
[----:B------:R-:W-:-:S03]  /*1d50*/  PRMT R20, R20, 0x7632, R20 ;  /* 0x0000763214147816 */ /* 0x000fc60000000014 */
[----:B------:R-:W-:Y:S01]  /*1d60*/  FADD R17, R17, R18 ;  /* 0x0000001211117221 */ /* 0x000fe20000000000 */
[----:B------:R-:W-:Y:S02]  /*1d70*/  PRMT R34, R34, 0x7632, R34 ;  /* 0x0000763222227816 */ /* 0x000fe40000000022 */
[----:B------:R-:W-:Y:S01]  /*1d80*/  PRMT R18, R35, 0x7632, R18 ;  /* 0x0000763223127816 */ /* 0x000fe20000000012 */
[----:B------:R-:W-:Y:S01]  /*1d90*/  FFMA R59, R30, R17, R59 ;  /* 0x000000111e3b7223 */ /* 0x000fe2000000003b */
[----:B------:R-:W-:Y:S02]  /*1da0*/  PRMT R17, R21, 0x7632, R17 ;  /* 0x0000763215117816 */ /* 0x000fe40000000011 */
[----:B------:R-:W-:Y:S02]  /*1db0*/  SHF.L.U32 R30, R35, 0x10, RZ ;  /* 0x00000010231e7819 */ /* 0x000fe400000006ff */
[----:B------:R-:W-:Y:S02]  /*1dc0*/  PRMT R16, R33, 0x7632, R16 ;  /* 0x0000763221107816 */ /* 0x000fe40000000010 */
[----:B------:R-:W-:-:S02]  /*1dd0*/  SHF.L.U32 R21, R21, 0x10, RZ ;  /* 0x0000001015157819 */ /* 0x000fc400000006ff */
[----:B------:R-:W-:Y:S02]  /*1de0*/  SHF.L.U32 R20, R20, 0x10, RZ ;  /* 0x0000001014147819 */ /* 0x000fe400000006ff */
[----:B------:R-:W-:Y:S01]  /*1df0*/  SHF.L.U32 R35, R34, 0x10, RZ ;  /* 0x0000001022237819 */ /* 0x000fe200000006ff */
[----:B------:R-:W-:Y:S01]  /*1e00*/  IMAD.U32 R32, R18, 0x10000, RZ ;  /* 0x0001000012207824 */ /* 0x000fe200078e00ff */
[----:B------:R-:W-:Y:S01]  /*1e10*/  SHF.L.U32 R16, R16, 0x10, RZ ;  /* 0x0000001010107819 */ /* 0x000fe200000006ff */
[----:B------:R-:W-:Y:S01]  /*1e20*/  FADD R18, R21, R30 ;  /* 0x0000001e15127221 */ /* 0x000fe20000000000 */
[----:B------:R-:W-:Y:S01]  /*1e30*/  PRMT R36, R36, 0x7632, R36 ;  /* 0x0000763224247816 */ /* 0x000fe20000000024 */
[----:B------:R-:W-:Y:S01]  /*1e40*/  FADD R35, R20, R35 ;  /* 0x0000002314237221 */ /* 0x000fe20000000000 */
[----:B------:R-:W-:Y:S02]  /*1e50*/  PRMT R21, R37, 0x7632, R21 ;  /* 0x0000763225157816 */ /* 0x000fe40000000015 */
[----:B------:R-:W-:-:S02]  /*1e60*/  PRMT R38, R38, 0x7632, R38 ;  /* 0x0000763226267816 */ /* 0x000fc40000000026 */
[----:B------:R-:W-:Y:S01]  /*1e70*/  PRMT R20, R39, 0x7632, R20 ;  /* 0x0000763227147816 */ /* 0x000fe20000000014 */
[----:B------:R-:W-:Y:S01]  /*1e80*/  FADD R16, R16, R31 ;  /* 0x0000001f10107221 */ /* 0x000fe20000000000 */
        /* <DEDUP_REMOVED lines=13> */
[----:B------:R-:W-:Y:S01]  /*1f60*/  IADD3 R30, R0, 0x700, RZ ;  /* 0x00000700001e7810 */ /* 0x000fe20007ffe0ff */
[----:B------:R-:W-:-:S03]  /*1f70*/  FFMA R35, R35, R31, R14 ;  /* 0x0000001f23237223 */ /* 0x000fc6000000000e */
[----:B------:R-:W-:Y:S01]  /*1f80*/  F2FP.BF16.F32.PACK_AB R15, R34, R36 ;  /* 0x00000024220f723e */ /* 0x000fe200000010ff */
[----:B------:R-:W-:Y:S01]  /*1f90*/  IMAD.WIDE R16, R30, 0x2, R26 ;  /* 0x000000021e107825 */ /* 0x000fe200078e021a */
[----:B------:R-:W-:-:S03]  /*1fa0*/  F2FP.BF16.F32.PACK_AB R14, R35, R59 ;  /* 0x0000003b230e723e */ /* 0x000fc600000010ff */
[----:B------:R-:W-:Y:S02]  /*1fb0*/  FADD R21, -R56, R9 ;  /* 0x0000000938157221 */ /* 0x000fe40000000100 */
[----:B------:R1:W-:Y:S02]  /*1fc0*/  STG.E.64 desc[UR6][R60.64], R14 ;  /* 0x0000000e3c007986 */ /* 0x0003e4000c101b06 */
[----:B------:R-:W-:Y:S01]  /*1fd0*/  FFMA R56, R21, 0.25, R56 ;  /* 0x3e80000015387823 */ /* 0x000fe20000000038 */
[----:B------:R-:W-:-:S03]  /*1fe0*/  FADD R32, -R19, R2 ;  /* 0x0000000213207221 */ /* 0x000fc60000000100 */
[----:B------:R-:W-:Y:S01]  /*1ff0*/  FADD R18, R9, -R56 ;  /* 0x8000003809127221 */ /* 0x000fe20000000000 */
[----:B------:R-:W-:Y:S01]  /*2000*/  FFMA R37, R32, 0.25, R19 ;  /* 0x3e80000020257823 */ /* 0x000fe20000000013 */
[----:B-1----:R-:W2:Y:S02]  /*2010*/  LDG.E.EF.64 R14, desc[UR6][R16.64] ;  /* 0x00000006100e7981 */ /* 0x002ea4000c0e1b00 */
[----:B------:R-:W-:Y:S01]  /*2020*/  FFMA R57, R21, R18, R57 ;  /* 0x0000001215397223 */ /* 0x000fe20000000039 */
[----:B------:R-:W-:Y:S01]  /*2030*/  FADD R2, R2, -R37 ;  /* 0x8000002502027221 */ /* 0x000fe20000000000 */
[----:B------:R-:W-:Y:S01]  /*2040*/  IMAD.WIDE R60, R30, 0x2, R22 ;  /* 0x000000021e3c7825 */ /* 0x000fe200078e0216 */
[----:B------:R-:W3:Y:S04]  /*2050*/  LDG.E.EL.64 R18, desc[UR6][R48.64+0xe00] ;  /* 0x000e000630127981 */ /* 0x000ee8000c2e1b00 */
[----:B------:R-:W4:Y:S04]  /*2060*/  LDG.E.EL.64 R20, desc[UR6][R52.64+0xe00] ;  /* 0x000e000634147981 */ /* 0x000f28000c2e1b00 */
[----:B------:R-:W5:Y:S01]  /*2070*/  LDG.E.EL.64 R16, desc[UR6][R28.64+0xe00] ;  /* 0x000e00061c107981 */ /* 0x000f62000c2e1b00 */
[----:B------:R-:W-:-:S03]  /*2080*/  FFMA R51, R32, R2, R51 ;  /* 0x0000000220337223 */ /* 0x000fc60000000033 */
[----:B------:R-:W3:Y:S04]  /*2090*/  LDG.E.EL.64 R30, desc[UR6][R24.64+0xe00] ;  /* 0x000e0006181e7981 */ /* 0x000ee8000c2e1b00 */
[----:B------:R-:W3:Y:S01]  /*20a0*/  LDG.E.EF.64 R32, desc[UR6][R60.64] ;  /* 0x000000063c207981 */ /* 0x000ee2000c0e1b00 */
[----:B------:R-:W-:-:S04]  /*20b0*/  FADD R2, -R47, R12 ;  /* 0x0000000c2f027221 */ /* 0x000fc80000000100 */
[----:B------:R-:W-:-:S04]  /*20c0*/  FFMA R47, R2, 0.25, R47 ;  /* 0x3e800000022f7823 */ /* 0x000fc8000000002f */
[----:B------:R-:W-:-:S04]  /*20d0*/  FADD R12, R12, -R47 ;  /* 0x8000002f0c0c7221 */ /* 0x000fc80000000000 */
[----:B------:R-:W-:Y:S01]  /*20e0*/  FFMA R2, R2, R12, R11 ;  /* 0x0000000c02027223 */ /* 0x000fe2000000000b */
[----:B------:R-:W-:-:S04]  /*20f0*/  FADD R12, -R13, R10 ;  /* 0x0000000a0d0c7221 */ /* 0x000fc80000000100 */
[----:B------:R-:W-:-:S04]  /*2100*/  FFMA R9, R12, 0.25, R13 ;  /* 0x3e8000000c097823 */ /* 0x000fc8000000000d */
[----:B------:R-:W-:-:S04]  /*2110*/  FADD R11, R10, -R9 ;  /* 0x800000090a0b7221 */ /* 0x000fc80000000000 */
[----:B------:R-:W-:Y:S01]  /*2120*/  FFMA R58, R12, R11, R58 ;  /* 0x0000000b0c3a7223 */ /* 0x000fe2000000003a */
[----:B--2---:R-:W-:Y:S02]  /*2130*/  PRMT R13, R15, 0x7632, R13 ;  /* 0x000076320f0d7816 */ /* 0x004fe4000000000d */
[----:B------:R-:W-:Y:S02]  /*2140*/  SHF.L.U32 R38, R14, 0x10, RZ ;  /* 0x000000100e267819 */ /* 0x000fe400000006ff */
[----:B------:R-:W-:Y:S02]  /*2150*/  SHF.L.U32 R13, R13, 0x10, RZ ;  /* 0x000000100d0d7819 */ /* 0x000fe400000006ff */
[----:B-----5:R-:W-:Y:S02]  /*2160*/  PRMT R10, R17, 0x7632, R10 ;  /* 0x00007632110a7816 */ /* 0x020fe4000000000a */
[----:B------:R-:W-:Y:S02]  /*2170*/  SHF.L.U32 R11, R16, 0x10, RZ ;  /* 0x00000010100b7819 */ /* 0x000fe400000006ff */
[----:B------:R-:W-:-:S03]  /*2180*/  SHF.L.U32 R10, R10, 0x10, RZ ;  /* 0x000000100a0a7819 */ /* 0x000fc600000006ff */
[--C-:B------:R-:W-:Y:S01]  /*2190*/  FADD R38, R38, R11.reuse ;  /* 0x0000000b26267221 */ /* 0x100fe20000000000 */
[----:B------:R-:W-:Y:S01]  /*21a0*/  PRMT R11, R14, 0x7632, R11 ;  /* 0x000076320e0b7816 */ /* 0x000fe2000000000b */
[----:B------:R-:W-:Y:S01]  /*21b0*/  FADD R10, R13, R10 ;  /* 0x0000000a0d0a7221 */ /* 0x000fe20000000000 */
[----:B---3--:R-:W-:Y:S02]  /*21c0*/  SHF.L.U32 R13, R18, 0x10, RZ ;  /* 0x00000010120d7819 */ /* 0x008fe400000006ff */
[----:B----4-:R-:W-:Y:S01]  /*21d0*/  SHF.L.U32 R14, R20, 0x10, RZ ;  /* 0x00000010140e7819 */ /* 0x010fe200000006ff */
[----:B------:R-:W-:-:S04]  /*21e0*/  IMAD.U32 R12, R15, 0x10000, RZ ;  /* 0x000100000f0c7824 */ /* 0x000fc800078e00ff */
[----:B------:R-:W-:Y:S01]  /*21f0*/  FADD R15, R13, R14 ;  /* 0x0000000e0d0f7221 */ /* 0x000fe20000000000 */
[----:B------:R-:W-:Y:S02]  /*2200*/  SHF.L.U32 R14, R30, 0x10, RZ ;  /* 0x000000101e0e7819 */ /* 0x000fe400000006ff */
[----:B------:R-:W-:Y:S02]  /*2210*/  SHF.L.U32 R13, R32, 0x10, RZ ;  /* 0x00000010200d7819 */ /* 0x000fe400000006ff */
[----:B------:R-:W-:Y:S02]  /*2220*/  PRMT R16, R16, 0x7632, R16 ;  /* 0x0000763210107816 */ /* 0x000fe40000000010 */
[----:B------:R-:W-:Y:S01]  /*2230*/  SHF.L.U32 R17, R17, 0x10, RZ ;  /* 0x0000001011117819 */ /* 0x000fe200000006ff */
[----:B------:R-:W-:Y:S01]  /*2240*/  FADD R13, R13, R14 ;  /* 0x0000000e0d0d7221 */ /* 0x000fe20000000000 */
[----:B------:R-:W-:Y:S02]  /*2250*/  PRMT R18, R18, 0x7632, R18 ;  /* 0x0000763212127816 */ /* 0x000fe40000000012 */
[----:B------:R-:W-:Y:S01]  /*2260*/  PRMT R20, R20, 0x7632, R20 ;  /* 0x0000763214147816 */ /* 0x000fe20000000014 */
[----:B------:R-:W-:Y:S01]  /*2270*/  FADD R12, R12, R17 ;  /* 0x000000110c0c7221 */ /* 0x000fe20000000000 */
[----:B------:R-:W-:Y:S01]  /*2280*/  SHF.L.U32 R11, R11, 0x10, RZ ;  /* 0x000000100b0b7819 */ /* 0x000fe200000006ff */
[----:B------:R-:W-:Y:S01]  /*2290*/  FFMA R38, R15, R13, R38 ;  /* 0x0000000d0f267223 */ /* 0x000fe20000000026 */
[----:B------:R-:W-:-:S02]  /*22a0*/  SHF.L.U32 R16, R16, 0x10, RZ ;  /* 0x0000001010107819 */ /* 0x000fc400000006ff */
[----:B------:R-:W-:Y:S02]  /*22b0*/  PRMT R13, R19, 0x7632, R13 ;  /* 0x00007632130d7816 */ /* 0x000fe4000000000d */
[----:B------:R-:W-:Y:S02]  /*22c0*/  PRMT R15, R21, 0x7632, R15 ;  /* 0x00007632150f7816 */ /* 0x000fe4000000000f */
[----:B------:R-:W-:Y:S02]  /*22d0*/  SHF.L.U32 R14, R18, 0x10, RZ ;  /* 0x00000010120e7819 */ /* 0x000fe400000006ff */
[----:B------:R-:W-:Y:S01]  /*22e0*/  SHF.L.U32 R17, R20, 0x10, RZ ;  /* 0x0000001014117819 */ /* 0x000fe200000006ff */
[----:B------:R-:W-:Y:S01]  /*22f0*/  FADD R11, R11, R16 ;  /* 0x000000100b0b7221 */ /* 0x000fe20000000000 */
[----:B------:R-:W-:Y:S01]  /*2300*/  SHF.L.U32 R16, R21, 0x10, RZ ;  /* 0x0000001015107819 */ /* 0x000fe200000006ff */
[----:B------:R-:W-:Y:S01]  /*2310*/  IMAD.U32 R19, R19, 0x10000, RZ ;  /* 0x0001000013137824 */ /* 0x000fe200078e00ff */
[----:B------:R-:W-:Y:S01]  /*2320*/  SHF.L.U32 R13, R13, 0x10, RZ ;  /* 0x000000100d0d7819 */ /* 0x000fe200000006ff */
[----:B------:R-:W-:Y:S01]  /*2330*/  FADD R14, R14, R17 ;  /* 0x000000110e0e7221 */ /* 0x000fe20000000000 */
[----:B------:R-:W-:-:S02]  /*2340*/  SHF.L.U32 R18, R15, 0x10, RZ ;  /* 0x000000100f127819 */ /* 0x000fc400000006ff */
[----:B------:R-:W-:Y:S02]  /*2350*/  PRMT R30, R30, 0x7632, R30 ;  /* 0x000076321e1e7816 */ /* 0x000fe4000000001e */
[----:B------:R-:W-:Y:S02]  /*2360*/  PRMT R17, R31, 0x7632, R17 ;  /* 0x000076321f117816 */ /* 0x000fe40000000011 */
[----:B------:R-:W-:Y:S02]  /*2370*/  PRMT R32, R32, 0x7632, R32 ;  /* 0x0000763220207816 */ /* 0x000fe40000000020 */
[----:B------:R-:W-:Y:S01]  /*2380*/  PRMT R15, R33, 0x7632, R15 ;  /* 0x00007632210f7816 */ /* 0x000fe2000000000f */
[----:B------:R-:W-:Y:S01]  /*2390*/  FADD R19, R19, R16 ;  /* 0x0000001013137221 */ /* 0x000fe20000000000 */
[----:B------:R-:W-:Y:S01]  /*23a0*/  FADD R13, R13, R18 ;  /* 0x000000120d0d7221 */ /* 0x000fe20000000000 */
[----:B------:R-:W-:Y:S01]  /*23b0*/  SHF.L.U32 R31, R31, 0x10, RZ ;  /* 0x000000101f1f7819 */ /* 0x000fe200000006ff */
[----:B------:R-:W-:Y:S01]  /*23c0*/  IMAD.U32 R32, R32, 0x10000, RZ ;  /* 0x0001000020207824 */ /* 0x000fe200078e00ff */
[----:B------:R-:W-:-:S02]  /*23d0*/  SHF.L.U32 R16, R33, 0x10, RZ ;  /* 0x0000001021107819 */ /* 0x000fc400000006ff */
[----:B------:R-:W-:Y:S02]  /*23e0*/  SHF.L.U32 R21, R30, 0x10, RZ ;  /* 0x000000101e157819 */ /* 0x000fe400000006ff */
[----:B------:R-:W-:Y:S02]  /*23f0*/  SHF.L.U32 R18, R17, 0x10, RZ ;  /* 0x0000001011127819 */ /* 0x000fe400000006ff */
[----:B------:R-:W-:Y:S01]  /*2400*/  SHF.L.U32 R15, R15, 0x10, RZ ;  /* 0x000000100f0f7819 */ /* 0x000fe200000006ff */
[----:B------:R-:W-:Y:S01]  /*2410*/  FADD R16, R16, R31 ;  /* 0x0000001f10107221 */ /* 0x000fe20000000000 */
[----:B------:R-:W-:-:S03]  /*2420*/  FADD R21, R32, R21 ;  /* 0x0000001520157221 */ /* 0x000fc60000000000 */
[----:B------:R-:W-:Y:S01]  /*2430*/  FADD R15, R15, R18 ;  /* 0x000000120f0f7221 */ /* 0x000fe20000000000 */
[----:B------:R-:W-:Y:S01]  /*2440*/  FFMA R32, R19, R16, R12 ;  /* 0x0000001013207223 */ /* 0x000fe2000000000c */
[----:B------:R-:W-:Y:S01]  /*2450*/  FFMA R30, R14, R21, R11 ;  /* 0x000000150e1e7223 */ /* 0x000fe2000000000b */
[----:B------:R-:W-:Y:S01]  /*2460*/  IADD3 R18, R0, 0x800, RZ ;  /* 0x0000080000127810 */ /* 0x000fe20007ffe0ff */
[----:B------:R-:W-:-:S03]  /*2470*/  FFMA R31, R13, R15, R10 ;  /* 0x0000000f0d1f7223 */ /* 0x000fc6000000000a */
[----:B------:R-:W-:Y:S01]  /*2480*/  F2FP.BF16.F32.PACK_AB R10, R30, R38 ;  /* 0x000000261e0a723e */ /* 0x000fe200000010ff */
[----:B------:R-:W-:Y:S01]  /*2490*/  IMAD.WIDE R12, R18, 0x2, R26 ;  /* 0x00000002120c7825 */ /* 0x000fe200078e021a */
[----:B------:R-:W-:-:S05]  /*24a0*/  F2FP.BF16.F32.PACK_AB R11, R31, R32 ;  /* 0x000000201f0b723e */ /* 0x000fca00000010ff */
[----:B------:R1:W-:Y:S04]  /*24b0*/  STG.E.64 desc[UR6][R60.64], R10 ;  /* 0x0000000a3c007986 */ /* 0x0003e8000c101b06 */
[----:B------:R-:W2:Y:S01]  /*24c0*/  LDG.E.EF.64 R12, desc[UR6][R12.64] ;  /* 0x000000060c0c7981 */ /* 0x000ea2000c0e1b00 */
[----:B------:R-:W-:Y:S01]  /*24d0*/  FADD R15, -R56, R42 ;  /* 0x0000002a380f7221 */ /* 0x000fe20000000100 */
[----:B------:R-:W-:Y:S02]  /*24e0*/  FADD R20, -R37, R44 ;  /* 0x0000002c25147221 */ /* 0x000fe40000000100 */
[----:B------:R-:W3:Y:S04]  /*24f0*/  LDG.E.EL.64 R16, desc[UR6][R52.64+0x1000] ;  /* 0x0010000634107981 */ /* 0x000ee8000c2e1b00 */
[----:B-1----:R-:W4:Y:S01]  /*2500*/  LDG.E.EL.64 R10, desc[UR6][R28.64+0x1000] ;  /* 0x001000061c0a7981 */ /* 0x002f22000c2e1b00 */
[----:B------:R-:W-:Y:S01]  /*2510*/  FFMA R56, R15, 0.20000000298023223877, R56 ;  /* 0x3e4ccccd0f387823 */ /* 0x000fe20000000038 */
[----:B------:R-:W-:-:S03]  /*2520*/  FFMA R37, R20, 0.20000000298023223877, R37 ;  /* 0x3e4ccccd14257823 */ /* 0x000fc60000000025 */
[----:B------:R-:W-:Y:S01]  /*2530*/  FADD R42, R42, -R56 ;  /* 0x800000382a2a7221 */ /* 0x000fe20000000000 */
[----:B------:R-:W-:Y:S01]  /*2540*/  FADD R44, R44, -R37 ;  /* 0x800000252c2c7221 */ /* 0x000fe20000000000 */
[----:B------:R-:W-:-:S04]  /*2550*/  IMAD.WIDE R60, R18, 0x2, R22 ;  /* 0x00000002123c7825 */ /* 0x000fc800078e0216 */
[----:B------:R-:W-:Y:S01]  /*2560*/  FFMA R57, R15, R42, R57 ;  /* 0x0000002a0f397223 */ /* 0x000fe20000000039 */
[----:B------:R-:W-:Y:S01]  /*2570*/  FFMA R51, R20, R44, R51 ;  /* 0x0000002c14337223 */ /* 0x000fe20000000033 */
[----:B------:R-:W5:Y:S04]  /*2580*/  LDG.E.EL.64 R14, desc[UR6][R48.64+0x1000] ;  /* 0x00100006300e7981 */ /* 0x000f68000c2e1b00 */
[----:B------:R-:W3:Y:S04]  /*2590*/  LDG.E.EL.64 R18, desc[UR6][R24.64+0x1000] ;  /* 0x0010000618127981 */ /* 0x000ee8000c2e1b00 */
[----:B------:R-:W3:Y:S01]  /*25a0*/  LDG.E.EF.64 R20, desc[UR6][R60.64] ;  /* 0x000000063c147981 */ /* 0x000ee2000c0e1b00 */
[----:B------:R-:W-:-:S04]  /*25b0*/  FADD R42, -R47, R43 ;  /* 0x0000002b2f2a7221 */ /* 0x000fc80000000100 */
[----:B------:R-:W-:-:S04]  /*25c0*/  FFMA R47, R42, 0.20000000298023223877, R47 ;  /* 0x3e4ccccd2a2f7823 */ /* 0x000fc8000000002f */
[----:B------:R-:W-:-:S04]  /*25d0*/  FADD R43, R43, -R47 ;  /* 0x8000002f2b2b7221 */ /* 0x000fc80000000000 */
[----:B------:R-:W-:Y:S01]  /*25e0*/  FFMA R2, R42, R43, R2 ;  /* 0x0000002b2a027223 */ /* 0x000fe20000000002 */
[----:B------:R-:W-:-:S04]  /*25f0*/  FADD R42, -R9, R45 ;  /* 0x0000002d092a7221 */ /* 0x000fc80000000100 */
[----:B------:R-:W-:-:S04]  /*2600*/  FFMA R9, R42, 0.20000000298023223877, R9 ;  /* 0x3e4ccccd2a097823 */ /* 0x000fc80000000009 */
[----:B------:R-:W-:-:S04]  /*2610*/  FADD R45, R45, -R9 ;  /* 0x800000092d2d7221 */ /* 0x000fc80000000000 */
[----:B------:R-:W-:Y:S01]  /*2620*/  FFMA R58, R42, R45, R58 ;  /* 0x0000002d2a3a7223 */ /* 0x000fe2000000003a */
[C---:B--2---:R-:W-:Y:S02]  /*2630*/  SHF.L.U32 R43, R12.reuse, 0x10, RZ ;  /* 0x000000100c2b7819 */ /* 0x044fe400000006ff */
[----:B------:R-:W-:Y:S02]  /*2640*/  PRMT R39, R12, 0x7632, R39 ;  /* 0x000076320c277816 */ /* 0x000fe40000000027 */
[C---:B----4-:R-:W-:Y:S02]  /*2650*/  SHF.L.U32 R42, R10.reuse, 0x10, RZ ;  /* 0x000000100a2a7819 */ /* 0x050fe400000006ff */
[----:B------:R-:W-:Y:S02]  /*2660*/  PRMT R33, R10, 0x7632, R33 ;  /* 0x000076320a217816 */ /* 0x000fe40000000021 */
[----:B------:R-:W-:Y:S01]  /*2670*/  PRMT R10, R11, 0x7632, R10 ;  /* 0x000076320b0a7816 */ /* 0x000fe2000000000a */
[--C-:B------:R-:W-:Y:S01]  /*2680*/  FADD R43, R43, R42.reuse ;  /* 0x0000002a2b2b7221 */ /* 0x100fe20000000000 */
[----:B------:R-:W-:-:S02]  /*2690*/  PRMT R42, R13, 0x7632, R42 ;  /* 0x000076320d2a7816 */ /* 0x000fc4000000002a */
[----:B------:R-:W-:Y:S02]  /*26a0*/  SHF.L.U32 R12, R11, 0x10, RZ ;  /* 0x000000100b0c7819 */ /* 0x000fe400000006ff */
[----:B------:R-:W-:Y:S02]  /*26b0*/  SHF.L.U32 R42, R42, 0x10, RZ ;  /* 0x000000102a2a7819 */ /* 0x000fe400000006ff */
[----:B------:R-:W-:Y:S01]  /*26c0*/  SHF.L.U32 R11, R10, 0x10, RZ ;  /* 0x000000100a0b7819 */ /* 0x000fe200000006ff */
[----:B-----5:R-:W-:-:S04]  /*26d0*/  IMAD.U32 R10, R15, 0x10000, RZ ;  /* 0x000100000f0a7824 */ /* 0x020fc800078e00ff */
[----:B------:R-:W-:Y:S01]  /*26e0*/  FADD R42, R42, R11 ;  /* 0x0000000b2a2a7221 */ /* 0x000fe20000000000 */
[----:B---3--:R-:W-:Y:S02]  /*26f0*/  SHF.L.U32 R11, R17, 0x10, RZ ;  /* 0x00000010110b7819 */ /* 0x008fe400000006ff */
[----:B------:R-:W-:Y:S02]  /*2700*/  SHF.L.U32 R44, R33, 0x10, RZ ;  /* 0x00000010212c7819 */ /* 0x000fe400000006ff */
[----:B------:R-:W-:Y:S01]  /*2710*/  SHF.L.U32 R13, R13, 0x10, RZ ;  /* 0x000000100d0d7819 */ /* 0x000fe200000006ff */
[----:B------:R-:W-:Y:S01]  /*2720*/  FADD R33, R10, R11 ;  /* 0x0000000b0a217221 */ /* 0x000fe20000000000 */
[----:B------:R-:W-:Y:S02]  /*2730*/  SHF.L.U32 R11, R19, 0x10, RZ ;  /* 0x00000010130b7819 */ /* 0x000fe400000006ff */
[----:B------:R-:W-:Y:S01]  /*2740*/  SHF.L.U32 R10, R21, 0x10, RZ ;  /* 0x00000010150a7819 */ /* 0x000fe200000006ff */
[----:B------:R-:W-:-:S04]  /*2750*/  FADD R12, R13, R12 ;  /* 0x0000000c0d0c7221 */ /* 0x000fc80000000000 */
[----:B------:R-:W-:Y:S01]  /*2760*/  FADD R10, R10, R11 ;  /* 0x0000000b0a0a7221 */ /* 0x000fe20000000000 */
[----:B------:R-:W-:-:S03]  /*2770*/  PRMT R15, R15, 0x7632, R15 ;  /* 0x000076320f0f7816 */ /* 0x000fc6000000000f */
[----:B------:R-:W-:Y:S01]  /*2780*/  FFMA R33, R33, R10, R12 ;  /* 0x0000000a21217223 */ /* 0x000fe2000000000c */
[----:B------:R-:W-:Y:S02]  /*2790*/  PRMT R10, R14, 0x7632, R10 ;  /* 0x000076320e0a7816 */ /* 0x000fe4000000000a */
[----:B------:R-:W-:Y:S02]  /*27a0*/  PRMT R12, R16, 0x7632, R12 ;  /* 0x00007632100c7816 */ /* 0x000fe4000000000c */
[----:B------:R-:W-:Y:S02]  /*27b0*/  SHF.L.U32 R11, R15, 0x10, RZ ;  /* 0x000000100f0b7819 */ /* 0x000fe400000006ff */
[----:B------:R-:W-:Y:S02]  /*27c0*/  PRMT R17, R17, 0x7632, R17 ;  /* 0x0000763211117816 */ /* 0x000fe40000000011 */
[----:B------:R-:W-:Y:S02]  /*27d0*/  SHF.L.U32 R10, R10, 0x10, RZ ;  /* 0x000000100a0a7819 */ /* 0x000fe400000006ff */
[----:B------:R-:W-:-:S02]  /*27e0*/  SHF.L.U32 R15, R12, 0x10, RZ ;  /* 0x000000100c0f7819 */ /* 0x000fc400000006ff */
[----:B------:R-:W-:Y:S02]  /*27f0*/  SHF.L.U32 R13, R16, 0x10, RZ ;  /* 0x00000010100d7819 */ /* 0x000fe400000006ff */
[----:B------:R-:W-:Y:S01]  /*2800*/  SHF.L.U32 R16, R17, 0x10, RZ ;  /* 0x0000001011107819 */ /* 0x000fe200000006ff */
[----:B------:R-:W-:Y:S01]  /*2810*/  FADD R10, R10, R15 ;  /* 0x0000000f0a0a7221 */ /* 0x000fe20000000000 */
[----:B------:R-:W-:Y:S02]  /*2820*/  SHF.L.U32 R14, R14, 0x10, RZ ;  /* 0x000000100e0e7819 */ /* 0x000fe400000006ff */
[----:B------:R-:W-:Y:S02]  /*2830*/  PRMT R19, R19, 0x7632, R19 ;  /* 0x0000763213137816 */ /* 0x000fe40000000013 */
[----:B------:R-:W-:Y:S02]  /*2840*/  PRMT R15, R18, 0x7632, R15 ;  /* 0x00007632120f7816 */ /* 0x000fe4000000000f */
[----:B------:R-:W-:-:S02]  /*2850*/  PRMT R21, R21, 0x7632, R21 ;  /* 0x0000763215157816 */ /* 0x000fc40000000015 */
[----:B------:R-:W-:Y:S01]  /*2860*/  PRMT R12, R20, 0x7632, R12 ;  /* 0x00007632140c7816 */ /* 0x000fe2000000000c */
[----:B------:R-:W-:Y:S01]  /*2870*/  FADD R11, R11, R16 ;  /* 0x000000100b0b7221 */ /* 0x000fe20000000000 */
[----:B------:R-:W-:Y:S01]  /*2880*/  SHF.L.U32 R39, R39, 0x10, RZ ;  /* 0x0000001027277819 */ /* 0x000fe200000006ff */
[----:B------:R-:W-:Y:S01]  /*2890*/  FADD R14, R14, R13 ;  /* 0x0000000d0e0e7221 */ /* 0x000fe20000000000 */
[----:B------:R-:W-:Y:S01]  /*28a0*/  SHF.L.U32 R18, R18, 0x10, RZ ;  /* 0x0000001012127819 */ /* 0x000fe200000006ff */
[----:B------:R-:W-:Y:S01]  /*28b0*/  IMAD.U32 R13, R20, 0x10000, RZ ;  /* 0x00010000140d7824 */ /* 0x000fe200078e00ff */
[----:B------:R-:W-:Y:S02]  /*28c0*/  SHF.L.U32 R16, R19, 0x10, RZ ;  /* 0x0000001013107819 */ /* 0x000fe400000006ff */
[----:B------:R-:W-:Y:S02]  /*28d0*/  SHF.L.U32 R15, R15, 0x10, RZ ;  /* 0x000000100f0f7819 */ /* 0x000fe400000006ff */
[----:B------:R-:W-:-:S02]  /*28e0*/  SHF.L.U32 R12, R12, 0x10, RZ ;  /* 0x000000100c0c7819 */ /* 0x000fc400000006ff */
        /* <DEDUP_REMOVED lines=13> */
[----:B------:R1:W-:Y:S04]  /*29c0*/  STG.E.64 desc[UR6][R60.64], R10 ;  /* 0x0000000a3c007986 */ /* 0x0003e8000c101b06 */
[----:B------:R-:W2:Y:S01]  /*29d0*/  LDG.E.EF.64 R12, desc[UR6][R12.64] ;  /* 0x000000060c0c7981 */ /* 0x000ea2000c0e1b00 */
[----:B------:R-:W-:Y:S01]  /*29e0*/  FFMA R56, R15, 0.16666667163372039795, R56 ;  /* 0x3e2aaaab0f387823 */ /* 0x000fe20000000038 */
[----:B------:R-:W-:Y:S02]  /*29f0*/  FADD R20, -R37, R50 ;  /* 0x0000003225147221 */ /* 0x000fe40000000100 */
[----:B------:R-:W3:Y:S04]  /*2a00*/  LDG.E.EL.64 R16, desc[UR6][R52.64+0x1200] ;  /* 0x0012000634107981 */ /* 0x000ee8000c2e1b00 */
[----:B-1----:R-:W4:Y:S01]  /*2a10*/  LDG.E.EL.64 R10, desc[UR6][R28.64+0x1200] ;  /* 0x001200061c0a7981 */ /* 0x002f22000c2e1b00 */
[----:B------:R-:W-:Y:S01]  /*2a20*/  FADD R14, R41, -R56 ;  /* 0x80000038290e7221 */ /* 0x000fe20000000000 */
[----:B------:R-:W-:Y:S01]  /*2a30*/  FFMA R37, R20, 0.16666667163372039795, R37 ;  /* 0x3e2aaaab14257823 */ /* 0x000fe20000000025 */
[----:B------:R-:W-:-:S04]  /*2a40*/  IMAD.WIDE R60, R18, 0x2, R22 ;  /* 0x00000002123c7825 */ /* 0x000fc800078e0216 */
[----:B------:R-:W-:Y:S01]  /*2a50*/  FFMA R57, R15, R14, R57 ;  /* 0x0000000e0f397223 */ /* 0x000fe20000000039 */
[----:B------:R-:W-:Y:S01]  /*2a60*/  FADD R50, R50, -R37 ;  /* 0x8000002532327221 */ /* 0x000fe20000000000 */
[----:B------:R-:W5:Y:S03]  /*2a70*/  LDG.E.EL.64 R14, desc[UR6][R48.64+0x1200] ;  /* 0x00120006300e7981 */ /* 0x000f66000c2e1b00 */
[----:B------:R-:W-:Y:S01]  /*2a80*/  FFMA R51, R20, R50, R51 ;  /* 0x0000003214337223 */ /* 0x000fe20000000033 */
[----:B------:R-:W3:Y:S04]  /*2a90*/  LDG.E.EL.64 R18, desc[UR6][R24.64+0x1200] ;  /* 0x0012000618127981 */ /* 0x000ee8000c2e1b00 */
[----:B------:R-:W3:Y:S01]  /*2aa0*/  LDG.E.EF.64 R20, desc[UR6][R60.64] ;  /* 0x000000063c147981 */ /* 0x000ee2000c0e1b00 */
[----:B------:R-:W-:-:S04]  /*2ab0*/  FADD R44, -R47, R40 ;  /* 0x000000282f2c7221 */ /* 0x000fc80000000100 */
[----:B------:R-:W-:-:S04]  /*2ac0*/  FFMA R47, R44, 0.16666667163372039795, R47 ;  /* 0x3e2aaaab2c2f7823 */ /* 0x000fc8000000002f */
[----:B------:R-:W-:Y:S01]  /*2ad0*/  FADD R41, R40, -R47 ;  /* 0x8000002f28297221 */ /* 0x000fe20000000000 */
[----:B------:R-:W-:-:S04]  /*2ae0*/  FADD R40, -R9, R46 ;  /* 0x0000002e09287221 */ /* 0x000fc80000000100 */
[----:B------:R-:W-:Y:S01]  /*2af0*/  FFMA R9, R40, 0.16666667163372039795, R9 ;  /* 0x3e2aaaab28097823 */ /* 0x000fe20000000009 */
[----:B------:R-:W-:-:S03]  /*2b00*/  FFMA R2, R44, R41, R2 ;  /* 0x000000292c027223 */ /* 0x000fc60000000002 */
[----:B------:R-:W-:-:S04]  /*2b10*/  FADD R41, R46, -R9 ;  /* 0x800000092e297221 */ /* 0x000fc80000000000 */
[----:B------:R-:W-:Y:S01]  /*2b20*/  FFMA R58, R40, R41, R58 ;  /* 0x00000029283a7223 */ /* 0x000fe2000000003a */
[----:B--2---:R-:W-:Y:S02]  /*2b30*/  SHF.L.U32 R45, R12, 0x10, RZ ;  /* 0x000000100c2d7819 */ /* 0x004fe400000006ff */
[----:B------:R-:W-:Y:S02]  /*2b40*/  PRMT R44, R13, 0x7632, R44 ;  /* 0x000076320d2c7816 */ /* 0x000fe4000000002c */
[----:B----4-:R-:W-:-:S05]  /*2b50*/  SHF.L.U32 R40, R10, 0x10, RZ ;  /* 0x000000100a287819 */ /* 0x010fca00000006ff */
[--C-:B------:R-:W-:Y:S01]  /*2b60*/  FADD R45, R45, R40.reuse ;  /* 0x000000282d2d7221 */ /* 0x100fe20000000000 */
[----:B------:R-:W-:Y:S02]  /*2b70*/  PRMT R40, R10, 0x7632, R40 ;  /* 0x000076320a287816 */ /* 0x000fe40000000028 */
[C---:B------:R-:W-:Y:S02]  /*2b80*/  PRMT R10, R11.reuse, 0x7632, R10 ;  /* 0x000076320b0a7816 */ /* 0x040fe4000000000a */
[----:B------:R-:W-:Y:S02]  /*2b90*/  PRMT R41, R12, 0x7632, R41 ;  /* 0x000076320c297816 */ /* 0x000fe40000000029 */
[----:B------:R-:W-:Y:S01]  /*2ba0*/  SHF.L.U32 R12, R11, 0x10, RZ ;  /* 0x000000100b0c7819 */ /* 0x000fe200000006ff */
[----:B------:R-:W-:Y:S01]  /*2bb0*/  IMAD.U32 R44, R44, 0x10000, RZ ;  /* 0x000100002c2c7824 */ /* 0x000fe200078e00ff */
[----:B------:R-:W-:Y:S02]  /*2bc0*/  SHF.L.U32 R11, R10, 0x10, RZ ;  /* 0x000000100a0b7819 */ /* 0x000fe400000006ff */
[----:B------:R-:W-:-:S02]  /*2bd0*/  SHF.L.U32 R13, R13, 0x10, RZ ;  /* 0x000000100d0d7819 */ /* 0x000fc400000006ff */
[----:B-----5:R-:W-:Y:S01]  /*2be0*/  SHF.L.U32 R10, R15, 0x10, RZ ;  /* 0x000000100f0a7819 */ /* 0x020fe200000006ff */
[----:B------:R-:W-:Y:S01]  /*2bf0*/  FADD R44, R44, R11 ;  /* 0x0000000b2c2c7221 */ /* 0x000fe20000000000 */
[----:B---3--:R-:W-:Y:S01]  /*2c00*/  SHF.L.U32 R11, R17, 0x10, RZ ;  /* 0x00000010110b7819 */ /* 0x008fe200000006ff */
[----:B------:R-:W-:-:S04]  /*2c10*/  FADD R12, R13, R12 ;  /* 0x0000000c0d0c7221 */ /* 0x000fc80000000000 */
[----:B------:R-:W-:Y:S01]  /*2c20*/  FADD R13, R10, R11 ;  /* 0x0000000b0a0d7221 */ /* 0x000fe20000000000 */
[----:B------:R-:W-:Y:S02]  /*2c30*/  SHF.L.U32 R11, R19, 0x10, RZ ;  /* 0x00000010130b7819 */ /* 0x000fe400000006ff */
[----:B------:R-:W-:Y:S02]  /*2c40*/  SHF.L.U32 R10, R21, 0x10, RZ ;  /* 0x00000010150a7819 */ /* 0x000fe400000006ff */
[----:B------:R-:W-:Y:S02]  /*2c50*/  SHF.L.U32 R41, R41, 0x10, RZ ;  /* 0x0000001029297819 */ /* 0x000fe400000006ff */
[----:B------:R-:W-:Y:S01]  /*2c60*/  SHF.L.U32 R40, R40, 0x10, RZ ;  /* 0x0000001028287819 */ /* 0x000fe200000006ff */
[----:B------:R-:W-:Y:S01]  /*2c70*/  FADD R10, R10, R11 ;  /* 0x0000000b0a0a7221 */ /* 0x000fe20000000000 */
[----:B------:R-:W-:-:S03]  /*2c80*/  PRMT R15, R15, 0x7632, R15 ;  /* 0x000076320f0f7816 */ /* 0x000fc6000000000f */
[----:B------:R-:W-:Y:S01]  /*2c90*/  FADD R41, R41, R40 ;  /* 0x0000002829297221 */ /* 0x000fe20000000000 */
[----:B------:R-:W-:Y:S01]  /*2ca0*/  FFMA R40, R13, R10, R12 ;  /* 0x0000000a0d287223 */ /* 0x000fe2000000000c */
[----:B------:R-:W-:Y:S02]  /*2cb0*/  PRMT R10, R14, 0x7632, R10 ;  /* 0x000076320e0a7816 */ /* 0x000fe4000000000a */
[----:B------:R-:W-:Y:S02]  /*2cc0*/  PRMT R12, R16, 0x7632, R12 ;  /* 0x00007632100c7816 */ /* 0x000fe4000000000c */
[----:B------:R-:W-:Y:S02]  /*2cd0*/  SHF.L.U32 R11, R15, 0x10, RZ ;  /* 0x000000100f0b7819 */ /* 0x000fe400000006ff */
[----:B------:R-:W-:Y:S02]  /*2ce0*/  PRMT R17, R17, 0x7632, R17 ;  /* 0x0000763211117816 */ /* 0x000fe40000000011 */
[----:B------:R-:W-:-:S02]  /*2cf0*/  SHF.L.U32 R10, R10, 0x10, RZ ;  /* 0x000000100a0a7819 */ /* 0x000fc400000006ff */
[----:B------:R-:W-:Y:S02]  /*2d00*/  SHF.L.U32 R15, R12, 0x10, RZ ;  /* 0x000000100c0f7819 */ /* 0x000fe400000006ff */
[----:B------:R-:W-:Y:S02]  /*2d10*/  SHF.L.U32 R14, R14, 0x10, RZ ;  /* 0x000000100e0e7819 */ /* 0x000fe400000006ff */
[----:B------:R-:W-:Y:S01]  /*2d20*/  SHF.L.U32 R13, R16, 0x10, RZ ;  /* 0x00000010100d7819 */ /* 0x000fe200000006ff */
[----:B------:R-:W-:Y:S02]  /*2d30*/  IMAD.U32 R16, R17, 0x10000, RZ ;  /* 0x0001000011107824 */ /* 0x000fe400078e00ff */
[----:B------:R-:W-:Y:S01]  /*2d40*/  FADD R10, R10, R15 ;  /* 0x0000000f0a0a7221 */ /* 0x000fe20000000000 */
[----:B------:R-:W-:Y:S02]  /*2d50*/  PRMT R19, R19, 0x7632, R19 ;  /* 0x0000763213137816 */ /* 0x000fe40000000013 */
[----:B------:R-:W-:-:S02]  /*2d60*/  PRMT R15, R18, 0x7632, R15 ;  /* 0x00007632120f7816 */ /* 0x000fc4000000000f */
[----:B------:R-:W-:Y:S02]  /*2d70*/  PRMT R21, R21, 0x7632, R21 ;  /* 0x0000763215157816 */ /* 0x000fe40000000015 */
[----:B------:R-:W-:Y:S01]  /*2d80*/  PRMT R12, R20, 0x7632, R12 ;  /* 0x00007632140c7816 */ /* 0x000fe2000000000c */
[----:B------:R-:W-:Y:S01]  /*2d90*/  FADD R14, R14, R13 ;  /* 0x0000000d0e0e7221 */ /* 0x000fe20000000000 */
[----:B------:R-:W-:Y:S01]  /*2da0*/  FADD R11, R11, R16 ;  /* 0x000000100b0b7221 */ /* 0x000fe20000000000 */
[----:B------:R-:W-:Y:S02]  /*2db0*/  SHF.L.U32 R18, R18, 0x10, RZ ;  /* 0x0000001012127819 */ /* 0x000fe400000006ff */
[----:B------:R-:W-:Y:S02]  /*2dc0*/  SHF.L.U32 R13, R20, 0x10, RZ ;  /* 0x00000010140d7819 */ /* 0x000fe400000006ff */
[----:B------:R-:W-:Y:S02]  /*2dd0*/  SHF.L.U32 R16, R19, 0x10, RZ ;  /* 0x0000001013107819 */ /* 0x000fe400000006ff */
[----:B------:R-:W-:-:S02]  /*2de0*/  SHF.L.U32 R15, R15, 0x10, RZ ;  /* 0x000000100f0f7819 */ /* 0x000fc400000006ff */
[----:B------:R-:W-:Y:S02]  /*2df0*/  SHF.L.U32 R12, R12, 0x10, RZ ;  /* 0x000000100c0c7819 */ /* 0x000fe400000006ff */
[----:B------:R-:W-:Y:S01]  /*2e00*/  SHF.L.U32 R21, R21, 0x10, RZ ;  /* 0x0000001015157819 */ /* 0x000fe200000006ff */
[----:B------:R-:W-:Y:S02]  /*2e10*/  FADD R13, R13, R18 ;  /* 0x000000120d0d7221 */ /* 0x000fe40000000000 */
        /* <DEDUP_REMOVED lines=11> */
[----:B------:R-:W-:Y:S02]  /*2ed0*/  FFMA R56, R15, 0.14285714924335479736, R56 ;  /* 0x3e1249250f387823 */ /* 0x000fe40000000038 */
[----:B------:R-:W2:Y:S01]  /*2ee0*/  LDG.E.EF.64 R12, desc[UR6][R12.64] ;  /* 0x000000060c0c7981 */ /* 0x000ea2000c0e1b00 */
[----:B------:R-:W-:Y:S01]  /*2ef0*/  FADD R20, -R37, R59 ;  /* 0x0000003b25147221 */ /* 0x000fe20000000100 */
[----:B------:R-:W-:Y:S02]  /*2f00*/  FADD R36, R36, -R56 ;  /* 0x8000003824247221 */ /* 0x000fe40000000000 */
[----:B------:R-:W3:Y:S04]  /*2f10*/  LDG.E.EL.64 R16, desc[UR6][R52.64+0x1400] ;  /* 0x0014000634107981 */ /* 0x000ee8000c2e1b00 */
[----:B-1----:R-:W4:Y:S01]  /*2f20*/  LDG.E.EL.64 R10, desc[UR6][R28.64+0x1400] ;  /* 0x001400061c0a7981 */ /* 0x002f22000c2e1b00 */
[----:B------:R-:W-:Y:S01]  /*2f30*/  FFMA R37, R20, 0.14285714924335479736, R37 ;  /* 0x3e12492514257823 */ /* 0x000fe20000000025 */
[----:B------:R-:W-:Y:S01]  /*2f40*/  FFMA R57, R15, R36, R57 ;  /* 0x000000240f397223 */ /* 0x000fe20000000039 */
[----:B------:R-:W-:Y:S01]  /*2f50*/  IMAD.WIDE R60, R18, 0x2, R22 ;  /* 0x00000002123c7825 */ /* 0x000fe200078e0216 */
[----:B------:R-:W5:Y:S03]  /*2f60*/  LDG.E.EL.64 R14, desc[UR6][R48.64+0x1400] ;  /* 0x00140006300e7981 */ /* 0x000f66000c2e1b00 */
[----:B------:R-:W-:Y:S01]  /*2f70*/  FADD R59, R59, -R37 ;  /* 0x800000253b3b7221 */ /* 0x000fe20000000000 */
[----:B------:R-:W3:Y:S03]  /*2f80*/  LDG.E.EL.64 R18, desc[UR6][R24.64+0x1400] ;  /* 0x0014000618127981 */ /* 0x000ee6000c2e1b00 */
[----:B------:R-:W-:-:S02]  /*2f90*/  FFMA R51, R20, R59, R51 ;  /* 0x0000003b14337223 */ /* 0x000fc40000000033 */
[----:B------:R-:W3:Y:S01]  /*2fa0*/  LDG.E.EF.64 R20, desc[UR6][R60.64] ;  /* 0x000000063c147981 */ /* 0x000ee2000c0e1b00 */
[----:B------:R-:W-:-:S04]  /*2fb0*/  FADD R36, -R47, R34 ;  /* 0x000000222f247221 */ /* 0x000fc80000000100 */
[----:B------:R-:W-:-:S04]  /*2fc0*/  FFMA R47, R36, 0.14285714924335479736, R47 ;  /* 0x3e124925242f7823 */ /* 0x000fc8000000002f */
[----:B------:R-:W-:Y:S01]  /*2fd0*/  FADD R59, R34, -R47 ;  /* 0x8000002f223b7221 */ /* 0x000fe20000000000 */
[----:B------:R-:W-:-:S04]  /*2fe0*/  FADD R34, -R9, R35 ;  /* 0x0000002309227221 */ /* 0x000fc80000000100 */
[----:B------:R-:W-:-:S04]  /*2ff0*/  FFMA R9, R34, 0.14285714924335479736, R9 ;  /* 0x3e12492522097823 */ /* 0x000fc80000000009 */
[----:B------:R-:W-:-:S04]  /*3000*/  FADD R35, R35, -R9 ;  /* 0x8000000923237221 */ /* 0x000fc80000000000 */
[----:B------:R-:W-:Y:S01]  /*3010*/  FFMA R58, R34, R35, R58 ;  /* 0x00000023223a7223 */ /* 0x000fe2000000003a */
[----:B------:R-:W-:Y:S01]  /*3020*/  FFMA R2, R36, R59, R2 ;  /* 0x0000003b24027223 */ /* 0x000fe20000000002 */
[C---:B--2---:R-:W-:Y:S02]  /*3030*/  SHF.L.U32 R35, R12.reuse, 0x10, RZ ;  /* 0x000000100c237819 */ /* 0x044fe400000006ff */
[----:B------:R-:W-:Y:S02]  /*3040*/  PRMT R12, R12, 0x7632, R12 ;  /* 0x000076320c0c7816 */ /* 0x000fe4000000000c */
[C---:B------:R-:W-:Y:S02]  /*3050*/  PRMT R36, R13.reuse, 0x7632, R36 ;  /* 0x000076320d247816 */ /* 0x040fe40000000024 */
[C---:B----4-:R-:W-:Y:S02]  /*3060*/  SHF.L.U32 R34, R10.reuse, 0x10, RZ ;  /* 0x000000100a227819 */ /* 0x050fe400000006ff */
[----:B------:R-:W-:Y:S01]  /*3070*/  PRMT R46, R10, 0x7632, R46 ;  /* 0x000076320a2e7816 */ /* 0x000fe2000000002e */
[----:B------:R-:W-:Y:S01]  /*3080*/  IMAD.U32 R13, R13, 0x10000, RZ ;  /* 0x000100000d0d7824 */ /* 0x000fe200078e00ff */
[----:B------:R-:W-:Y:S01]  /*3090*/  PRMT R10, R11, 0x7632, R10 ;  /* 0x000076320b0a7816 */ /* 0x000fe2000000000a */
[----:B------:R-:W-:Y:S01]  /*30a0*/  FADD R35, R35, R34 ;  /* 0x0000002223237221 */ /* 0x000fe20000000000 */
[----:B------:R-:W-:-:S02]  /*30b0*/  SHF.L.U32 R34, R11, 0x10, RZ ;  /* 0x000000100b227819 */ /* 0x000fc400000006ff */
[----:B------:R-:W-:Y:S02]  /*30c0*/  SHF.L.U32 R12, R12, 0x10, RZ ;  /* 0x000000100c0c7819 */ /* 0x000fe400000006ff */
[----:B------:R-:W-:Y:S02]  /*30d0*/  SHF.L.U32 R59, R46, 0x10, RZ ;  /* 0x000000102e3b7819 */ /* 0x000fe400000006ff */
[----:B------:R-:W-:Y:S01]  /*30e0*/  SHF.L.U32 R11, R36, 0x10, RZ ;  /* 0x00000010240b7819 */ /* 0x000fe200000006ff */
[----:B------:R-:W-:Y:S01]  /*30f0*/  FADD R34, R13, R34 ;  /* 0x000000220d227221 */ /* 0x000fe20000000000 */
[----:B------:R-:W-:Y:S01]  /*3100*/  SHF.L.U32 R36, R10, 0x10, RZ ;  /* 0x000000100a247819 */ /* 0x000fe200000006ff */
[----:B------:R-:W-:Y:S01]  /*3110*/  FADD R10, R12, R59 ;  /* 0x0000003b0c0a7221 */ /* 0x000fe20000000000 */
[----:B-----5:R-:W-:Y:S02]  /*3120*/  SHF.L.U32 R12, R15, 0x10, RZ ;  /* 0x000000100f0c7819 */ /* 0x020fe400000006ff */
[----:B---3--:R-:W-:-:S05]  /*3130*/  SHF.L.U32 R13, R17, 0x10, RZ ;  /* 0x00000010110d7819 */ /* 0x008fca00000006ff */
[----:B------:R-:W-:Y:S01]  /*3140*/  FADD R59, R12, R13 ;  /* 0x0000000d0c3b7221 */ /* 0x000fe20000000000 */
[----:B------:R-:W-:Y:S02]  /*3150*/  SHF.L.U32 R13, R19, 0x10, RZ ;  /* 0x00000010130d7819 */ /* 0x000fe400000006ff */
[----:B------:R-:W-:-:S05]  /*3160*/  SHF.L.U32 R12, R21, 0x10, RZ ;  /* 0x00000010150c7819 */ /* 0x000fca00000006ff */
[----:B------:R-:W-:Y:S01]  /*3170*/  FADD R12, R12, R13 ;  /* 0x0000000d0c0c7221 */ /* 0x000fe20000000000 */
[----:B------:R-:W-:Y:S02]  /*3180*/  PRMT R19, R17, 0x7632, R19 ;  /* 0x0000763211137816 */ /* 0x000fe40000000013 */
[----:B------:R-:W-:Y:S01]  /*3190*/  PRMT R15, R15, 0x7632, R15 ;  /* 0x000076320f0f7816 */ /* 0x000fe2000000000f */
[----:B------:R-:W-:Y:S01]  /*31a0*/  FFMA R34, R59, R12, R34 ;  /* 0x0000000c3b227223 */ /* 0x000fe20000000022 */
[----:B------:R-:W-:Y:S02]  /*31b0*/  PRMT R12, R14, 0x7632, R12 ;  /* 0x000076320e0c7816 */ /* 0x000fe4000000000c */
[----:B------:R-:W-:Y:S01]  /*31c0*/  PRMT R17, R16, 0x7632, R17 ;  /* 0x0000763210117816 */ /* 0x000fe20000000011 */
        /* <DEDUP_REMOVED lines=8> */
[----:B------:R-:W-:Y:S01]  /*3250*/  PRMT R19, R19, 0x7632, R19 ;  /* 0x0000763213137816 */ /* 0x000fe20000000013 */
[----:B------:R-:W-:Y:S01]  /*3260*/  FADD R14, R15, R36 ;  /* 0x000000240f0e7221 */ /* 0x000fe20000000000 */
[----:B------:R-:W-:Y:S01]  /*3270*/  PRMT R21, R21, 0x7632, R21 ;  /* 0x0000763215157816 */ /* 0x000fe20000000015 */
[--C-:B------:R-:W-:Y:S01]  /*3280*/  FADD R13, R13, R16.reuse ;  /* 0x000000100d0d7221 */ /* 0x100fe20000000000 */
[----:B------:R-:W-:-:S02]  /*3290*/  PRMT R16, R18, 0x7632, R16 ;  /* 0x0000763212107816 */ /* 0x000fc40000000010 */
[C---:B------:R-:W-:Y:S02]  /*32a0*/  PRMT R15, R20.reuse, 0x7632, R15 ;  /* 0x00007632140f7816 */ /* 0x040fe4000000000f */
[----:B------:R-:W-:Y:S02]  /*32b0*/  SHF.L.U32 R17, R20, 0x10, RZ ;  /* 0x0000001014117819 */ /* 0x000fe400000006ff */
[----:B------:R-:W-:Y:S02]  /*32c0*/  SHF.L.U32 R18, R18, 0x10, RZ ;  /* 0x0000001012127819 */ /* 0x000fe400000006ff */
[----:B------:R-:W-:Y:S02]  /*32d0*/  SHF.L.U32 R20, R19, 0x10, RZ ;  /* 0x0000001013147819 */ /* 0x000fe400000006ff */
[----:B------:R-:W-:Y:S02]  /*32e0*/  SHF.L.U32 R16, R16, 0x10, RZ ;  /* 0x0000001010107819 */ /* 0x000fe400000006ff */
[----:B------:R-:W-:-:S02]  /*32f0*/  SHF.L.U32 R15, R15, 0x10, RZ ;  /* 0x000000100f0f7819 */ /* 0x000fc400000006ff */
[----:B------:R-:W-:Y:S01]  /*3300*/  SHF.L.U32 R21, R21, 0x10, RZ ;  /* 0x0000001015157819 */ /* 0x000fe200000006ff */
[----:B------:R-:W-:Y:S02]  /*3310*/  FADD R17, R17, R18 ;  /* 0x0000001211117221 */ /* 0x000fe40000000000 */
[----:B------:R-:W-:Y:S02]  /*3320*/  FADD R16, R15, R16 ;  /* 0x000000100f107221 */ /* 0x000fe40000000000 */
[----:B------:R-:W-:Y:S01]  /*3330*/  FADD R20, R21, R20 ;  /* 0x0000001415147221 */ /* 0x000fe20000000000 */
[----:B------:R-:W-:Y:S01]  /*3340*/  FFMA R15, R12, R17, R35 ;  /* 0x000000110c0f7223 */ /* 0x000fe20000000023 */
[----:B------:R-:W-:Y:S02]  /*3350*/  FFMA R16, R13, R16, R10 ;  /* 0x000000100d107223 */ /* 0x000fe4000000000a */
[----:B------:R-:W-:Y:S01]  /*3360*/  FFMA R14, R14, R20, R11 ;  /* 0x000000140e0e7223 */ /* 0x000fe2000000000b */
[----:B------:R-:W-:-:S02]  /*3370*/  VIADD R19, R0, 0xb00 ;  /* 0x00000b0000137836 */ /* 0x000fc40000000000 */
[----:B------:R-:W-:Y:S02]  /*3380*/  F2FP.BF16.F32.PACK_AB R10, R16, R15 ;  /* 0x0000000f100a723e */ /* 0x000fe400000010ff */
[----:B------:R-:W-:-:S05]  /*3390*/  F2FP.BF16.F32.PACK_AB R11, R14, R34 ;  /* 0x000000220e0b723e */ /* 0x000fca00000010ff */
[----:B------:R1:W-:Y:S04]  /*33a0*/  STG.E.64 desc[UR6][R60.64], R10 ;  /* 0x0000000a3c007986 */ /* 0x0003e8000c101b06 */
[----:B------:R-:W2:Y:S04]  /*33b0*/  LDG.E.EL.64 R52, desc[UR6][R52.64+0x1600] ;  /* 0x0016000634347981 */ /* 0x000ea8000c2e1b00 */
[----:B------:R-:W3:Y:S04]  /*33c0*/  LDG.E.EL.64 R28, desc[UR6][R28.64+0x1600] ;  /* 0x001600061c1c7981 */ /* 0x000ee8000c2e1b00 */
[----:B------:R-:W4:Y:S01]  /*33d0*/  LDG.E.EL.64 R48, desc[UR6][R48.64+0x1600] ;  /* 0x0016000630307981 */ /* 0x000f22000c2e1b00 */
[----:B-1----:R-:W-:-:S03]  /*33e0*/  IMAD.WIDE R10, R19, 0x2, R26 ;  /* 0x00000002130a7825 */ /* 0x002fc600078e021a */
[----:B------:R-:W5:Y:S01]  /*33f0*/  LDG.E.EL.64 R24, desc[UR6][R24.64+0x1600] ;  /* 0x0016000618187981 */ /* 0x000f62000c2e1b00 */
[----:B------:R-:W-:-:S03]  /*3400*/  IMAD.WIDE R18, R19, 0x2, R22 ;  /* 0x0000000213127825 */ /* 0x000fc600078e0216 */
[----:B------:R-:W5:Y:S04]  /*3410*/  LDG.E.EF.64 R10, desc[UR6][R10.64] ;  /* 0x000000060a0a7981 */ /* 0x000f68000c0e1b00 */
[----:B------:R-:W5:Y:S01]  /*3420*/  LDG.E.EF.64 R12, desc[UR6][R18.64] ;  /* 0x00000006120c7981 */ /* 0x000f62000c0e1b00 */
[----:B------:R-:W-:Y:S01]  /*3430*/  FADD R20, -R37, R38 ;  /* 0x0000002625147221 */ /* 0x000fe20000000100 */
[----:B------:R-:W-:-:S03]  /*3440*/  FADD R17, -R56, R32 ;  /* 0x0000002038117221 */ /* 0x000fc60000000100 */
[----:B------:R-:W-:Y:S01]  /*3450*/  FFMA R37, R20, 0.125, R37 ;  /* 0x3e00000014257823 */ /* 0x000fe20000000025 */
[----:B------:R-:W-:-:S03]  /*3460*/  FFMA R56, R17, 0.125, R56 ;  /* 0x3e00000011387823 */ /* 0x000fc60000000038 */
[----:B------:R-:W-:Y:S01]  /*3470*/  FADD R38, R38, -R37 ;  /* 0x8000002526267221 */ /* 0x000fe20000000000 */
[----:B------:R-:W-:-:S03]  /*3480*/  FADD R32, R32, -R56 ;  /* 0x8000003820207221 */ /* 0x000fc60000000000 */
[----:B------:R-:W-:Y:S01]  /*3490*/  FFMA R51, R20, R38, R51 ;  /* 0x0000002614337223 */ /* 0x000fe20000000033 */
[----:B------:R-:W-:Y:S01]  /*34a0*/  FADD R20, -R9, R30 ;  /* 0x0000001e09147221 */ /* 0x000fe20000000100 */
[----:B------:R-:W-:-:S03]  /*34b0*/  FFMA R57, R17, R32, R57 ;  /* 0x0000002011397223 */ /* 0x000fc60000000039 */
[----:B------:R-:W-:Y:S01]  /*34c0*/  FFMA R17, R20, 0.125, R9 ;  /* 0x3e00000014117823 */ /* 0x000fe20000000009 */
[----:B------:R-:W-:-:S03]  /*34d0*/  FADD R9, -R47, R31 ;  /* 0x0000001f2f097221 */ /* 0x000fc60000000100 */
[----:B------:R-:W-:Y:S01]  /*34e0*/  FADD R21, R30, -R17 ;  /* 0x800000111e157221 */ /* 0x000fe20000000000 */
[----:B------:R-:W-:Y:S01]  /*34f0*/  FFMA R47, R9, 0.125, R47 ;  /* 0x3e000000092f7823 */ /* 0x000fe2000000002f */
[----:B------:R-:W-:Y:S02]  /*3500*/  FADD R27, -R17, R39 ;  /* 0x00000027111b7221 */ /* 0x000fe40000000100 */
[----:B------:R-:W-:Y:S01]  /*3510*/  FFMA R58, R20, R21, R58 ;  /* 0x00000015143a7223 */ /* 0x000fe2000000003a */
[----:B------:R-:W-:Y:S01]  /*3520*/  FADD R31, R31, -R47 ;  /* 0x8000002f1f1f7221 */ /* 0x000fe20000000000 */
[----:B------:R-:W-:Y:S01]  /*3530*/  FADD R21, -R56, R33 ;  /* 0x0000002138157221 */ /* 0x000fe20000000100 */
[----:B------:R-:W-:Y:S01]  /*3540*/  FFMA R20, R27, 0.11111111193895339966, R17 ;  /* 0x3de38e391b147823 */ /* 0x000fe20000000011 */
[----:B------:R-:W-:Y:S01]  /*3550*/  FADD R26, -R47, R42 ;  /* 0x0000002a2f1a7221 */ /* 0x000fe20000000100 */
[----:B------:R-:W-:Y:S01]  /*3560*/  FADD R30, -R37, R43 ;  /* 0x0000002b251e7221 */ /* 0x000fe20000000100 */
[----:B------:R-:W-:Y:S01]  /*3570*/  FFMA R9, R9, R31, R2 ;  /* 0x0000001f09097223 */ /* 0x000fe20000000002 */
[----:B------:R-:W-:Y:S01]  /*3580*/  FFMA R56, R21, 0.11111111193895339966, R56 ;  /* 0x3de38e3915387823 */ /* 0x000fe20000000038 */
[----:B------:R-:W-:Y:S01]  /*3590*/  FADD R39, R39, -R20 ;  /* 0x8000001427277221 */ /* 0x000fe20000000000 */
[----:B------:R-:W-:Y:S01]  /*35a0*/  FFMA R47, R26, 0.11111111193895339966, R47 ;  /* 0x3de38e391a2f7823 */ /* 0x000fe2000000002f */
[----:B------:R-:W-:Y:S01]  /*35b0*/  FFMA R2, R30, 0.11111111193895339966, R37 ;  /* 0x3de38e391e027823 */ /* 0x000fe20000000025 */
[----:B------:R-:W-:Y:S01]  /*35c0*/  FADD R32, R33, -R56 ;  /* 0x8000003821207221 */ /* 0x000fe20000000000 */
[----:B------:R-:W-:Y:S01]  /*35d0*/  FFMA R39, R27, R39, R58 ;  /* 0x000000271b277223 */ /* 0x000fe2000000003a */
[----:B------:R-:W-:Y:S01]  /*35e0*/  FADD R42, R42, -R47 ;  /* 0x8000002f2a2a7221 */ /* 0x000fe20000000000 */
[----:B------:R-:W-:Y:S01]  /*35f0*/  FADD R27, -R2, R45 ;  /* 0x0000002d021b7221 */ /* 0x000fe20000000100 */
[----:B------:R-:W-:Y:S01]  /*3600*/  FADD R17, -R56, R40 ;  /* 0x0000002838117221 */ /* 0x000fe20000000100 */
[--C-:B------:R-:W-:Y:S01]  /*3610*/  FADD R43, R43, -R2.reuse ;  /* 0x800000022b2b7221 */ /* 0x100fe20000000000 */
[----:B------:R-:W-:Y:S01]  /*3620*/  FFMA R32, R21, R32, R57 ;  /* 0x0000002015207223 */ /* 0x000fe20000000039 */
[----:B------:R-:W-:Y:S01]  /*3630*/  FFMA R9, R26, R42, R9 ;  /* 0x0000002a1a097223 */ /* 0x000fe20000000009 */
[----:B------:R-:W-:Y:S01]  /*3640*/  FADD R21, -R20, R41 ;  /* 0x0000002914157221 */ /* 0x000fe20000000100 */
[----:B------:R-:W-:Y:S01]  /*3650*/  FFMA R26, R27, 0.10000000149011611938, R2 ;  /* 0x3dcccccd1b1a7823 */ /* 0x000fe20000000002 */
[----:B------:R-:W-:Y:S01]  /*3660*/  FFMA R31, R17, 0.10000000149011611938, R56 ;  /* 0x3dcccccd111f7823 */ /* 0x000fe20000000038 */
[----:B------:R-:W-:Y:S01]  /*3670*/  FADD R2, -R47, R44 ;  /* 0x0000002c2f027221 */ /* 0x000fe20000000100 */
[----:B------:R-:W-:Y:S01]  /*3680*/  FFMA R51, R30, R43, R51 ;  /* 0x0000002b1e337223 */ /* 0x000fe20000000033 */
[----:B------:R-:W-:Y:S01]  /*3690*/  FFMA R30, R21, 0.10000000149011611938, R20 ;  /* 0x3dcccccd151e7823 */ /* 0x000fe20000000014 */
[----:B------:R-:W-:Y:S01]  /*36a0*/  FADD R40, R40, -R31 ;  /* 0x8000001f28287221 */ /* 0x000fe20000000000 */
[----:B------:R-:W-:Y:S01]  /*36b0*/  FFMA R47, R2, 0.10000000149011611938, R47 ;  /* 0x3dcccccd022f7823 */ /* 0x000fe2000000002f */
[----:B------:R-:W-:Y:S01]  /*36c0*/  FADD R33, -R31, R34 ;  /* 0x000000221f217221 */ /* 0x000fe20000000100 */
[----:B------:R-:W-:Y:S01]  /*36d0*/  FADD R36, R45, -R26 ;  /* 0x8000001a2d247221 */ /* 0x000fe20000000000 */
[----:B------:R-:W-:Y:S01]  /*36e0*/  FADD R20, R41, -R30 ;  /* 0x8000001e29147221 */ /* 0x000fe20000000000 */
[----:B------:R-:W-:Y:S01]  /*36f0*/  FFMA R32, R17, R40, R32 ;  /* 0x0000002811207223 */ /* 0x000fe20000000020 */
[----:B------:R-:W-:Y:S01]  /*3700*/  FADD R44, R44, -R47 ;  /* 0x8000002f2c2c7221 */ /* 0x000fe20000000000 */
[----:B------:R-:W-:Y:S01]  /*3710*/  FADD R37, -R26, R15 ;  /* 0x0000000f1a257221 */ /* 0x000fe20000000100 */
[----:B------:R-:W-:Y:S01]  /*3720*/  FADD R35, -R30, R16 ;  /* 0x000000101e237221 */ /* 0x000fe20000000100 */
[----:B------:R-:W-:Y:S01]  /*3730*/  FFMA R17, R33, 0.090909093618392944336, R31 ;  /* 0x3dba2e8c21117823 */ /* 0x000fe2000000001f */
[----:B------:R-:W-:Y:S01]  /*3740*/  FFMA R36, R27, R36, R51 ;  /* 0x000000241b247223 */ /* 0x000fe20000000033 */
[----:B------:R-:W-:Y:S01]  /*3750*/  FFMA R27, R21, R20, R39 ;  /* 0x00000014151b7223 */ /* 0x000fe20000000027 */
[----:B------:R-:W-:Y:S01]  /*3760*/  FFMA R2, R2, R44, R9 ;  /* 0x0000002c02027223 */ /* 0x000fe20000000009 */
[----:B------:R-:W-:Y:S01]  /*3770*/  FFMA R20, R37, 0.090909093618392944336, R26 ;  /* 0x3dba2e8c25147823 */ /* 0x000fe2000000001a */
[----:B------:R-:W-:Y:S01]  /*3780*/  FFMA R21, R35, 0.090909093618392944336, R30 ;  /* 0x3dba2e8c23157823 */ /* 0x000fe2000000001e */
[----:B------:R-:W-:Y:S01]  /*3790*/  FADD R9, -R47, R14 ;  /* 0x0000000e2f097221 */ /* 0x000fe20000000100 */
[----:B------:R-:W-:Y:S01]  /*37a0*/  FADD R34, R34, -R17 ;  /* 0x8000001122227221 */ /* 0x000fe20000000000 */
[----:B------:R-:W-:Y:S01]  /*37b0*/  FADD R26, R15, -R20 ;  /* 0x800000140f1a7221 */ /* 0x000fe20000000000 */
[----:B------:R-:W-:Y:S01]  /*37c0*/  FADD R30, R16, -R21 ;  /* 0x80000015101e7221 */ /* 0x000fe20000000000 */
[----:B------:R-:W-:Y:S01]  /*37d0*/  FFMA R15, R9, 0.090909093618392944336, R47 ;  /* 0x3dba2e8c090f7823 */ /* 0x000fe2000000002f */
[----:B------:R-:W-:-:S03]  /*37e0*/  FFMA R16, R33, R34, R32 ;  /* 0x0000002221107223 */ /* 0x000fc60000000020 */
[----:B------:R-:W-:Y:S01]  /*37f0*/  FADD R14, R14, -R15 ;  /* 0x8000000f0e0e7221 */ /* 0x000fe20000000000 */
[----:B------:R-:W-:Y:S01]  /*3800*/  FFMA R27, R35, R30, R27 ;  /* 0x0000001e231b7223 */ /* 0x000fe2000000001b */
[----:B------:R-:W-:Y:S02]  /*3810*/  FFMA R26, R37, R26, R36 ;  /* 0x0000001a251a7223 */ /* 0x000fe40000000024 */
[----:B------:R-:W-:Y:S01]  /*3820*/  FFMA R14, R9, R14, R2 ;  /* 0x0000000e090e7223 */ /* 0x000fe20000000002 */
[----:B--2---:R-:W-:-:S04]  /*3830*/  PRMT R31, R52, 0x7632, R31 ;  /* 0x00007632341f7816 */ /* 0x004fc8000000001f */
[----:B------:R-:W-:Y:S02]  /*3840*/  SHF.L.U32 R34, R31, 0x10, RZ ;  /* 0x000000101f227819 */ /* 0x000fe400000006ff */
[----:B---3--:R-:W-:Y:S02]  /*3850*/  SHF.L.U32 R32, R28, 0x10, RZ ;  /* 0x000000101c207819 */ /* 0x008fe400000006ff */
[C---:B----4-:R-:W-:Y:S02]  /*3860*/  PRMT R28, R48.reuse, 0x7632, R28 ;  /* 0x00007632301c7816 */ /* 0x050fe4000000001c */
[----:B------:R-:W-:Y:S02]  /*3870*/  SHF.L.U32 R48, R48, 0x10, RZ ;  /* 0x0000001030307819 */ /* 0x000fe400000006ff */
[----:B-----5:R-:W-:Y:S02]  /*3880*/  SHF.L.U32 R31, R10, 0x10, RZ ;  /* 0x000000100a1f7819 */ /* 0x020fe400000006ff */
[----:B------:R-:W-:-:S02]  /*3890*/  SHF.L.U32 R35, R52, 0x10, RZ ;  /* 0x0000001034237819 */ /* 0x000fc400000006ff */
[C---:B------:R-:W-:Y:S01]  /*38a0*/  SHF.L.U32 R33, R28.reuse, 0x10, RZ ;  /* 0x000000101c217819 */ /* 0x040fe200000006ff */
[----:B------:R-:W-:Y:S01]  /*38b0*/  FADD R32, R31, R32 ;  /* 0x000000201f207221 */ /* 0x000fe20000000000 */
[----:B------:R-:W-:Y:S02]  /*38c0*/  SHF.L.U32 R30, R49, 0x10, RZ ;  /* 0x00000010311e7819 */ /* 0x000fe400000006ff */
[----:B------:R-:W-:Y:S02]  /*38d0*/  SHF.L.U32 R37, R53, 0x10, RZ ;  /* 0x0000001035257819 */ /* 0x000fe400000006ff */
[----:B------:R-:W-:Y:S02]  /*38e0*/  PRMT R28, R28, 0x7632, R28 ;  /* 0x000076321c1c7816 */ /* 0x000fe4000000001c */
[----:B------:R-:W-:Y:S02]  /*38f0*/  SHF.L.U32 R31, R29, 0x10, RZ ;  /* 0x000000101d1f7819 */ /* 0x000fe400000006ff */
[----:B------:R-:W-:-:S02]  /*3900*/  PRMT R29, R24, 0x7632, R29 ;  /* 0x00007632181d7816 */ /* 0x000fc4000000001d */
[----:B------:R-:W-:Y:S02]  /*3910*/  PRMT R10, R10, 0x7632, R10 ;  /* 0x000076320a0a7816 */ /* 0x000fe4000000000a */
[----:B------:R-:W-:Y:S01]  /*3920*/  PRMT R2, R12, 0x7632, R2 ;  /* 0x000076320c027816 */ /* 0x000fe20000000002 */
[----:B------:R-:W-:Y:S01]  /*3930*/  FADD R39, R48, R35 ;  /* 0x0000002330277221 */ /* 0x000fe20000000000 */
[----:B------:R-:W-:Y:S01]  /*3940*/  SHF.L.U32 R9, R28, 0x10, RZ ;  /* 0x000000101c097819 */ /* 0x000fe200000006ff */
[----:B------:R-:W-:Y:S01]  /*3950*/  FADD R30, R30, R37 ;  /* 0x000000251e1e7221 */ /* 0x000fe20000000000 */
[----:B------:R-:W-:Y:S01]  /*3960*/  SHF.L.U32 R10, R10, 0x10, RZ ;  /* 0x000000100a0a7819 */ /* 0x000fe200000006ff */
[----:B------:R-:W-:Y:S01]  /*3970*/  FADD R37, R33, R34 ;  /* 0x0000002221257221 */ /* 0x000fe20000000000 */
[----:B------:R-:W-:Y:S02]  /*3980*/  SHF.L.U32 R35, R29, 0x10, RZ ;  /* 0x000000101d237819 */ /* 0x000fe400000006ff */
[----:B------:R-:W-:-:S02]  /*3990*/  SHF.L.U32 R28, R2, 0x10, RZ ;  /* 0x00000010021c7819 */ /* 0x000fc400000006ff */
[----:B------:R-:W-:Y:S02]  /*39a0*/  PRMT R49, R49, 0x7632, R49 ;  /* 0x0000763231317816 */ /* 0x000fe40000000031 */
[----:B------:R-:W-:Y:S02]  /*39b0*/  PRMT R53, R53, 0x7632, R53 ;  /* 0x0000763235357816 */ /* 0x000fe40000000035 */
[----:B------:R-:W-:Y:S01]  /*39c0*/  SHF.L.U32 R33, R24, 0x10, RZ ;  /* 0x0000001018217819 */ /* 0x000fe200000006ff */
[----:B------:R-:W-:Y:S01]  /*39d0*/  IMAD.U32 R24, R12, 0x10000, RZ ;  /* 0x000100000c187824 */ /* 0x000fe200078e00ff */
[----:B------:R-:W-:Y:S01]  /*39e0*/  SHF.L.U32 R2, R11, 0x10, RZ ;  /* 0x000000100b027819 */ /* 0x000fe200000006ff */
[----:B------:R-:W-:Y:S01]  /*39f0*/  FADD R10, R10, R9 ;  /* 0x000000090a0a7221 */ /* 0x000fe20000000000 */
[----:B------:R-:W-:Y:S01]  /*3a00*/  SHF.L.U32 R49, R49, 0x10, RZ ;  /* 0x0000001031317819 */ /* 0x000fe200000006ff */
[----:B------:R-:W-:Y:S01]  /*3a10*/  FADD R28, R28, R35 ;  /* 0x000000231c1c7221 */ /* 0x000fe20000000000 */
[----:B------:R-:W-:Y:S01]  /*3a20*/  SHF.L.U32 R12, R53, 0x10, RZ ;  /* 0x00000010350c7819 */ /* 0x000fe200000006ff */
[----:B------:R-:W-:Y:S01]  /*3a30*/  FADD R9, R24, R33 ;  /* 0x0000002118097221 */ /* 0x000fe20000000000 */
[----:B------:R-:W-:-:S02]  /*3a40*/  PRMT R29, R29, 0x7632, R29 ;  /* 0x000076321d1d7816 */ /* 0x000fc4000000001d */
[----:B------:R-:W-:Y:S01]  /*3a50*/  PRMT R11, R11, 0x7632, R11 ;  /* 0x000076320b0b7816 */ /* 0x000fe2000000000b */
[----:B------:R-:W-:Y:S01]  /*3a60*/  FADD R31, R2, R31 ;  /* 0x0000001f021f7221 */ /* 0x000fe20000000000 */
[----:B------:R-:W-:Y:S01]  /*3a70*/  FFMA R2, R37, R28, R10 ;  /* 0x0000001c25027223 */ /* 0x000fe2000000000a */
[----:B------:R-:W-:Y:S01]  /*3a80*/  FADD R34, R49, R12 ;  /* 0x0000000c31227221 */ /* 0x000fe20000000000 */
[----:B------:R-:W-:Y:S01]  /*3a90*/  SHF.L.U32 R10, R29, 0x10, RZ ;  /* 0x000000101d0a7819 */ /* 0x000fe200000006ff */
[----:B------:R-:W-:Y:S01]  /*3aa0*/  FFMA R9, R39, R9, R32 ;  /* 0x0000000927097223 */ /* 0x000fe20000000020 */
[----:B------:R-:W-:Y:S02]  /*3ab0*/  SHF.L.U32 R11, R11, 0x10, RZ ;  /* 0x000000100b0b7819 */ /* 0x000fe400000006ff */
[----:B------:R-:W-:Y:S02]  /*3ac0*/  PRMT R24, R25, 0x7632, R24 ;  /* 0x0000763219187816 */ /* 0x000fe40000000018 */
[C---:B------:R-:W-:Y:S01]  /*3ad0*/  PRMT R12, R13.reuse, 0x7632, R12 ;  /* 0x000076320d0c7816 */ /* 0x040fe2000000000c */
[----:B------:R-:W-:Y:S01]  /*3ae0*/  IMAD.U32 R13, R13, 0x10000, RZ ;  /* 0x000100000d0d7824 */ /* 0x000fe200078e00ff */
[----:B------:R-:W-:Y:S01]  /*3af0*/  SHF.L.U32 R28, R25, 0x10, RZ ;  /* 0x00000010191c7819 */ /* 0x000fe200000006ff */
[----:B------:R-:W-:Y:S01]  /*3b00*/  FADD R11, R11, R10 ;  /* 0x0000000a0b0b7221 */ /* 0x000fe20000000000 */
[----:B------:R-:W-:Y:S01]  /*3b10*/  SHF.L.U32 R25, R24, 0x10, RZ ;  /* 0x0000001018197819 */ /* 0x000fe200000006ff */
[----:B------:R-:W-:Y:S01]  /*3b20*/  FADD R29, -R20, R9 ;  /* 0x00000009141d7221 */ /* 0x000fe20000000100 */
[----:B------:R-:W-:Y:S01]  /*3b30*/  SHF.L.U32 R12, R12, 0x10, RZ ;  /* 0x000000100c0c7819 */ /* 0x000fe200000006ff */
[----:B------:R-:W-:Y:S01]  /*3b40*/  FADD R10, R13, R28 ;  /* 0x0000001c0d0a7221 */ /* 0x000fe20000000000 */
[----:B------:R-:W-:Y:S01]  /*3b50*/  FADD R32, -R21, R2 ;  /* 0x0000000215207221 */ /* 0x000fe20000000100 */
[----:B------:R-:W-:-:S02]  /*3b60*/  FFMA R13, R29, 0.083333335816860198975, R20 ;  /* 0x3daaaaab1d0d7823 */ /* 0x000fc40000000014 */
[----:B------:R-:W-:Y:S01]  /*3b70*/  FADD R12, R12, R25 ;  /* 0x000000190c0c7221 */ /* 0x000fe20000000000 */
[----:B------:R-:W-:Y:S01]  /*3b80*/  FFMA R10, R30, R10, R31 ;  /* 0x0000000a1e0a7223 */ /* 0x000fe2000000001f */
[----:B------:R-:W-:Y:S01]  /*3b90*/  FFMA R21, R32, 0.083333335816860198975, R21 ;  /* 0x3daaaaab20157823 */ /* 0x000fe20000000015 */
[----:B------:R-:W-:Y:S01]  /*3ba0*/  FADD R25, R9, -R13 ;  /* 0x8000000d09197221 */ /* 0x000fe20000000000 */
[----:B------:R-:W-:Y:S01]  /*3bb0*/  FFMA R11, R34, R12, R11 ;  /* 0x0000000c220b7223 */ /* 0x000fe2000000000b */
[----:B------:R-:W-:Y:S01]  /*3bc0*/  FADD R24, -R17, R10 ;  /* 0x0000000a11187221 */ /* 0x000fe20000000100 */
[--C-:B------:R-:W-:Y:S01]  /*3bd0*/  FADD R20, R2, -R21.reuse ;  /* 0x8000001502147221 */ /* 0x100fe20000000000 */
[----:B------:R-:W-:Y:S01]  /*3be0*/  FADD R12, -R13, R21 ;  /* 0x000000150d0c7221 */ /* 0x000fe20000000100 */
[----:B------:R-:W-:Y:S01]  /*3bf0*/  FFMA R26, R29, R25, R26 ;  /* 0x000000191d1a7223 */ /* 0x000fe2000000001a */
[----:B------:R-:W-:Y:S01]  /*3c00*/  FFMA R25, R24, 0.083333335816860198975, R17 ;  /* 0x3daaaaab18197823 */ /* 0x000fe20000000011 */
[----:B------:R-:W-:Y:S01]  /*3c10*/  FFMA R27, R32, R20, R27 ;  /* 0x00000014201b7223 */ /* 0x000fe2000000001b */
[C---:B------:R-:W-:Y:S01]  /*3c20*/  FMUL R17, R12.reuse, R12 ;  /* 0x0000000c0c117220 */ /* 0x040fe20000400000 */
[----:B------:R-:W-:Y:S01]  /*3c30*/  FFMA R12, R12, 0.5, R13 ;  /* 0x3f0000000c0c7823 */ /* 0x000fe2000000000d */
[----:B------:R-:W-:Y:S01]  /*3c40*/  FADD R21, -R15, R11 ;  /* 0x0000000b0f157221 */ /* 0x000fe20000000100 */
[----:B------:R-:W-:Y:S01]  /*3c50*/  FADD R13, R26, R27 ;  /* 0x0000001b1a0d7221 */ /* 0x000fe20000000000 */
[----:B------:R-:W-:Y:S01]  /*3c60*/  FMUL R20, R17, 12 ;  /* 0x4140000011147820 */ /* 0x000fe20000400000 */
[--C-:B------:R-:W-:Y:S01]  /*3c70*/  FADD R27, R10, -R25.reuse ;  /* 0x800000190a1b7221 */ /* 0x100fe20000000000 */
[----:B------:R-:W-:-:S02]  /*3c80*/  FADD R17, -R12, R25 ;  /* 0x000000190c117221 */ /* 0x000fc40000000100 */
[----:B------:R-:W-:Y:S01]  /*3c90*/  FFMA R13, R20, 0.5, R13 ;  /* 0x3f000000140d7823 */ /* 0x000fe2000000000d */
[----:B------:R-:W-:Y:S01]  /*3ca0*/  FFMA R16, R24, R27, R16 ;  /* 0x0000001b18107223 */ /* 0x000fe20000000010 */
[----:B------:R-:W-:Y:S01]  /*3cb0*/  FFMA R20, R21, 0.083333335816860198975, R15 ;  /* 0x3daaaaab15147823 */ /* 0x000fe2000000000f */
[C---:B------:R-:W-:Y:S01]  /*3cc0*/  FMUL R15, R17.reuse, R17 ;  /* 0x00000011110f7220 */ /* 0x040fe20000400000 */
[----:B------:R-:W-:Y:S01]  /*3cd0*/  FFMA R12, R17, 0.3333333432674407959, R12 ;  /* 0x3eaaaaab110c7823 */ /* 0x000fe2000000000c */
[----:B------:R-:W-:Y:S02]  /*3ce0*/  FADD R13, R13, R16 ;  /* 0x000000100d0d7221 */ /* 0x000fe40000000000 */
[----:B------:R-:W-:Y:S01]  /*3cf0*/  FMUL R16, R15, 24 ;  /* 0x41c000000f107820 */ /* 0x000fe20000400000 */
[--C-:B------:R-:W-:Y:S01]  /*3d00*/  FADD R15, -R12, R20.reuse ;  /* 0x000000140c0f7221 */ /* 0x100fe20000000100 */
[----:B------:R-:W-:-:S03]  /*3d10*/  FADD R17, R11, -R20 ;  /* 0x800000140b117221 */ /* 0x000fc60000000000 */
[----:B------:R-:W-:Y:S01]  /*3d20*/  FFMA R12, R15, 0.25, R12 ;  /* 0x3e8000000f0c7823 */ /* 0x000fe2000000000c */
[----:B------:R-:W-:Y:S01]  /*3d30*/  FFMA R20, R21, R17, R14 ;  /* 0x0000001115147223 */ /* 0x000fe2000000000e */
[----:B------:R-:W-:Y:S01]  /*3d40*/  FFMA R13, R16, 0.3333333432674407959, R13 ;  /* 0x3eaaaaab100d7823 */ /* 0x000fe2000000000d */
[----:B------:R-:W-:Y:S02]  /*3d50*/  FMUL R14, R15, R15 ;  /* 0x0000000f0f0e7220 */ /* 0x000fe40000400000 */
[----:B------:R-:W1:Y:S01]  /*3d60*/  SHFL.BFLY PT, R15, R12, 0x10, 0x1f ;  /* 0x0e001f000c0f7f89 */ /* 0x000e6200000e0000 */
[----:B------:R-:W-:Y:S01]  /*3d70*/  FADD R13, R13, R20 ;  /* 0x000000140d0d7221 */ /* 0x000fe20000000000 */
[----:B------:R-:W-:-:S04]  /*3d80*/  FMUL R14, R14, 36 ;  /* 0x421000000e0e7820 */ /* 0x000fc80000400000 */
[----:B------:R-:W-:-:S05]  /*3d90*/  FFMA R13, R14, 0.25, R13 ;  /* 0x3e8000000e0d7823 */ /* 0x000fca000000000d */
[----:B------:R-:W2:Y:S01]  /*3da0*/  SHFL.BFLY PT, R14, R13, 0x10, 0x1f ;  /* 0x0e001f000d0e7f89 */ /* 0x000ea200000e0000 */
[----:B-1----:R-:W-:-:S04]  /*3db0*/  FADD R15, -R12, R15 ;  /* 0x0000000f0c0f7221 */ /* 0x002fc80000000100 */
[C---:B------:R-:W-:Y:S01]  /*3dc0*/  FMUL R16, R15.reuse, R15 ;  /* 0x0000000f0f107220 */ /* 0x040fe20000400000 */
[----:B------:R-:W-:-:S03]  /*3dd0*/  FFMA R15, R15, 0.5, R12 ;  /* 0x3f0000000f0f7823 */ /* 0x000fc6000000000c */
[----:B------:R-:W-:Y:S02]  /*3de0*/  FMUL R17, R16, 48 ;  /* 0x4240000010117820 */ /* 0x000fe40000400000 */
[----:B------:R-:W1:Y:S01]  /*3df0*/  SHFL.BFLY PT, R16, R15, 0x8, 0x1f ;  /* 0x0d001f000f107f89 */ /* 0x000e6200000e0000 */
[----:B--2---:R-:W-:-:S04]  /*3e00*/  FADD R14, R13, R14 ;  /* 0x0000000e0d0e7221 */ /* 0x004fc80000000000 */
[----:B------:R-:W-:-:S05]  /*3e10*/  FFMA R14, R17, 0.5, R14 ;  /* 0x3f000000110e7823 */ /* 0x000fca000000000e */
        /* <DEDUP_REMOVED lines=12> */
[----:B------:R-:W-:Y:S01]  /*3ee0*/  FMUL R14, R15, 192 ;  /* 0x434000000f0e7820 */ /* 0x000fe20000400000 */
[----:B--2---:R-:W-:Y:S01]  /*3ef0*/  FADD R17, R12, R17 ;  /* 0x000000110c117221 */ /* 0x004fe20000000000 */
[----:B------:R-:W1:Y:S03]  /*3f00*/  SHFL.BFLY PT, R20, R13, 0x2, 0x1f ;  /* 0x0c401f000d147f89 */ /* 0x000e6600000e0000 */
[----:B------:R-:W-:-:S05]  /*3f10*/  FFMA R14, R14, 0.5, R17 ;  /* 0x3f0000000e0e7823 */ /* 0x000fca0000000011 */
[----:B------:R-:W2:Y:S01]  /*3f20*/  SHFL.BFLY PT, R15, R14, 0x2, 0x1f ;  /* 0x0c401f000e0f7f89 */ /* 0x000ea200000e0000 */
[----:B-1----:R-:W-:-:S04]  /*3f30*/  FADD R20, -R13, R20 ;  /* 0x000000140d147221 */ /* 0x002fc80000000100 */
[C---:B------:R-:W-:Y:S01]  /*3f40*/  FMUL R16, R20.reuse, R20 ;  /* 0x0000001414107220 */ /* 0x040fe20000400000 */
[----:B------:R-:W-:Y:S01]  /*3f50*/  FFMA R20, R20, 0.5, R13 ;  /* 0x3f00000014147823 */ /* 0x000fe2000000000d */
[----:B--2---:R-:W-:Y:S02]  /*3f60*/  FADD R15, R14, R15 ;  /* 0x0000000f0e0f7221 */ /* 0x004fe40000000000 */
[----:B------:R-:W-:Y:S02]  /*3f70*/  FMUL R16, R16, 384 ;  /* 0x43c0000010107820 */ /* 0x000fe40000400000 */
[----:B------:R-:W1:Y:S02]  /*3f80*/  SHFL.BFLY PT, R17, R20, 0x1, 0x1f ;  /* 0x0c201f0014117f89 */ /* 0x000e6400000e0000 */
[----:B------:R-:W-:Y:S01]  /*3f90*/  FFMA R15, R16, 0.5, R15 ;  /* 0x3f000000100f7823 */ /* 0x000fe2000000000f */
[----:B------:R-:W2:Y:S04]  /*3fa0*/  S2UR UR5, SR_CgaCtaId ;  /* 0x00000000000579c3 */ /* 0x000ea80000008800 */
[----:B------:R-:W3:Y:S01]  /*3fb0*/  SHFL.BFLY PT, R12, R15, 0x1, 0x1f ;  /* 0x0c201f000f0c7f89 */ /* 0x000ee200000e0000 */
[----:B------:R-:W-:-:S02]  /*3fc0*/  LOP3.LUT P0, RZ, R6, 0x1f, RZ, 0xc0, !PT ;  /* 0x0000001f06ff7812 */ /* 0x000fc4000780c0ff */
[----:B------:R-:W-:Y:S01]  /*3fd0*/  F2FP.BF16.F32.PACK_AB R24, R2, R9 ;  /* 0x000000090218723e */ /* 0x000fe200000010ff */
[----:B------:R-:W-:Y:S01]  /*3fe0*/  UMOV UR4, 0x400 ;  /* 0x0000040000047882 */ /* 0x000fe20000000000 */
[----:B------:R-:W-:Y:S02]  /*3ff0*/  SHF.R.U32.HI R13, RZ, 0x3, R6 ;  /* 0x00000003ff0d7819 */ /* 0x000fe40000011606 */
[----:B------:R-:W-:Y:S01]  /*4000*/  SHF.L.U32 R8, R8, 0x3, RZ ;  /* 0x0000000308087819 */ /* 0x000fe200000006ff */
[----:B-1----:R-:W-:-:S04]  /*4010*/  FADD R17, -R20, R17 ;  /* 0x0000001114117221 */ /* 0x002fc80000000100 */
[----:B------:R-:W-:Y:S01]  /*4020*/  FMUL R2, R17, R17 ;  /* 0x0000001111027220 */ /* 0x000fe20000400000 */
[----:B--2---:R-:W-:Y:S01]  /*4030*/  UPRMT UR4, UR5, 0x654, UR4 ;  /* 0x0000065405047896 */ /* 0x004fe20008000004 */
[----:B---3--:R-:W-:Y:S02]  /*4040*/  FADD R12, R15, R12 ;  /* 0x0000000c0f0c7221 */ /* 0x008fe40000000000 */
[----:B------:R-:W-:Y:S01]  /*4050*/  FMUL R9, R2, 768 ;  /* 0x4440000002097820 */ /* 0x000fe20000400000 */
[----:B------:R-:W-:Y:S01]  /*4060*/  @!P0 MOV R15, 0x44c00000 ;  /* 0x44c00000000f8802 */ /* 0x000fe20000000f00 */
[----:B------:R-:W-:Y:S01]  /*4070*/  FFMA R17, R17, 0.5, R20 ;  /* 0x3f00000011117823 */ /* 0x000fe20000000014 */
[----:B------:R-:W-:Y:S01]  /*4080*/  LOP3.LUT R2, R8, 0x4, R13, 0xf8, !PT ;  /* 0x0000000408027812 */ /* 0x000fe200078ef80d */
[----:B------:R-:W-:Y:S01]  /*4090*/  FFMA R9, R9, 0.5, R12 ;  /* 0x3f00000009097823 */ /* 0x000fe2000000000c */
[----:B------:R-:W-:-:S03]  /*40a0*/  F2FP.BF16.F32.PACK_AB R25, R11, R10 ;  /* 0x0000000a0b19723e */ /* 0x000fc600000010ff */
[----:B------:R-:W-:Y:S04]  /*40b0*/  @!P0 STS [R2+UR4+0x80], R15 ;  /* 0x0000800f02008988 */ /* 0x000fe80008000804 */
[----:B------:R-:W-:Y:S04]  /*40c0*/  STG.E.64 desc[UR6][R18.64], R24 ;  /* 0x0000001812007986 */ /* 0x000fe8000c101b06 */
[----:B------:R-:W-:Y:S04]  /*40d0*/  @!P0 STS [R2+UR4], R17 ;  /* 0x0000001102008988 */ /* 0x000fe80008000804 */
[----:B------:R-:W-:Y:S01]  /*40e0*/  @!P0 STS [R2+UR4+0x40], R9 ;  /* 0x0000400902008988 */ /* 0x000fe20008000804 */
[----:B------:R-:W-:Y:S01]  /*40f0*/  BAR.SYNC.DEFER_BLOCKING 0x0 ;  /* 0x0000000000007b1d */ /* 0x000fe20000010000 */
[----:B------:R-:W-:-:S13]  /*4100*/  ISETP.GE.AND P1, PT, R6, 0x10, PT ;  /* 0x000000100600780c */ /* 0x000fda0003f26270 */
[----:B------:R-:W1:Y:S04]  /*4110*/  @!P1 LDS R3, [R4+UR4+0x80] ;  /* 0x0000800404039984 */ /* 0x000e680008000800 */
[----:B------:R-:W2:Y:S04]  /*4120*/  @!P1 LDS R7, [R4+UR4] ;  /* 0x0000000404079984 */ /* 0x000ea80008000800 */
[----:B------:R-:W-:Y:S04]  /*4130*/  @!P1 LDS R5, [R4+UR4+0x40] ;  /* 0x0000400404059984 */ /* 0x000fe80008000800 */
[----:B-1----:R-:W1:Y:S04]  /*4140*/  SHFL.BFLY PT, R12, R3, 0x1, 0x1f ;  /* 0x0c201f00030c7f89 */ /* 0x002e6800000e0000 */
[----:B--2---:R-:W2:Y:S01]  /*4150*/  SHFL.BFLY PT, R10, R7, 0x1, 0x1f ;  /* 0x0c201f00070a7f89 */ /* 0x004ea200000e0000 */
[----:B-1----:R-:W-:-:S05]  /*4160*/  FADD R13, R3, R12 ;  /* 0x0000000c030d7221 */ /* 0x002fca0000000000 */
[C---:B------:R-:W-:Y:S01]  /*4170*/  FSETP.GEU.AND P1, PT, |R13|.reuse, 1.175494350822287508e-38, PT ;  /* 0x008000000d00780b */ /* 0x040fe20003f2e200 */
[C---:B------:R-:W-:Y:S01]  /*4180*/  FMUL R14, R13.reuse, 0.25 ;  /* 0x3e8000000d0e7820 */ /* 0x040fe20000400000 */
[----:B------:R-:W-:-:S04]  /*4190*/  FSETP.GT.AND P0, PT, |R13|, 8.50705917302346158658e+37, PT ;  /* 0x7e8000000d00780b */ /* 0x000fc80003f04200 */
[----:B------:R-:W-:Y:S01]  /*41a0*/  FSEL R14, R14, R13, P0 ;  /* 0x0000000d0e0e7208 */ /* 0x000fe20000000000 */
[----:B------:R-:W1:Y:S06]  /*41b0*/  SHFL.BFLY PT, R2, R5, 0x1, 0x1f ;  /* 0x0c201f0005027f89 */ /* 0x000e6c00000e0000 */
[----:B------:R-:W-:-:S04]  /*41c0*/  @!P1 FMUL R14, R14, 16777216 ;  /* 0x4b8000000e0e9820 */ /* 0x000fc80000400000 */
[----:B------:R-:W3:Y:S01]  /*41d0*/  MUFU.RCP R9, R14 ;  /* 0x0000000e00097308 */ /* 0x000ee20000001000 */
[----:B------:R-:W-:Y:S01]  /*41e0*/  @P0 FMUL R12, R12, 0.25 ;  /* 0x3e8000000c0c0820 */ /* 0x000fe20000400000 */
[----:B------:R-:W-:-:S03]  /*41f0*/  LOP3.LUT R11, R6, 0x1, RZ, 0xc0, !PT ;  /* 0x00000001060b7812 */ /* 0x000fc600078ec0ff */
[----:B------:R-:W-:Y:S01]  /*4200*/  @!P1 FMUL R12, R12, 16777216 ;  /* 0x4b8000000c0c9820 */ /* 0x000fe20000400000 */
[----:B------:R-:W-:Y:S01]  /*4210*/  ISETP.NE.U32.AND P0, PT, R11, 0x1, PT ;  /* 0x000000010b00780c */ /* 0x000fe20003f05070 */
[----:B--2---:R-:W-:Y:S01]  /*4220*/  FADD R10, -R7, R10 ;  /* 0x0000000a070a7221 */ /* 0x004fe20000000100 */
[----:B------:R-:W-:Y:S02]  /*4230*/  FSETP.NEU.AND P1, PT, R13, RZ, PT ;  /* 0x000000ff0d00720b */ /* 0x000fe40003f2d000 */
[----:B------:R-:W-:Y:S01]  /*4240*/  ISETP.LT.AND P0, PT, R6, 0x10, P0 ;  /* 0x000000100600780c */ /* 0x000fe20000701270 */
[----:B------:R-:W-:Y:S01]  /*4250*/  FMUL R6, R10, R10 ;  /* 0x0000000a0a067220 */ /* 0x000fe20000400000 */
[----:B---3--:R-:W-:Y:S01]  /*4260*/  FMUL R9, R9, R12 ;  /* 0x0000000c09097220 */ /* 0x008fe20000400000 */
[----:B-1----:R-:W-:Y:S02]  /*4270*/  FADD R2, R5, R2 ;  /* 0x0000000205027221 */ /* 0x002fe40000000000 */
[----:B------:R-:W-:-:S02]  /*4280*/  FMUL R6, R3, R6 ;  /* 0x0000000603067220 */ /* 0x000fc40000400000 */
[----:B------:R-:W-:-:S05]  /*4290*/  FSEL R9, R9, RZ, P1 ;  /* 0x000000ff09097208 */ /* 0x000fca0000800000 */
[----:B------:R-:W-:Y:S01]  /*42a0*/  FFMA R7, R10, R9, R7 ;  /* 0x000000090a077223 */ /* 0x000fe20000000007 */
[----:B------:R-:W-:Y:S01]  /*42b0*/  FFMA R9, R9, R6, R2 ;  /* 0x0000000609097223 */ /* 0x000fe20000000002 */
[----:B------:R1:W-:Y:S04]  /*42c0*/  @P0 STS [R4+UR4+0x80], R13 ;  /* 0x0000800d04000988 */ /* 0x0003e80008000804 */
[----:B------:R-:W-:Y:S04]  /*42d0*/  @P0 STS [R4+UR4], R7 ;  /* 0x0000000704000988 */ /* 0x000fe80008000804 */
[----:B------:R-:W-:Y:S01]  /*42e0*/  @P0 STS [R4+UR4+0x40], R9 ;  /* 0x0000400904000988 */ /* 0x000fe20008000804 */
[----:B------:R-:W-:Y:S06]  /*42f0*/  BAR.SYNC.DEFER_BLOCKING 0x0 ;  /* 0x0000000000007b1d */ /* 0x000fec0000010000 */
[----:B------:R-:W2:Y:S04]  /*4300*/  LDS R2, [R8+UR4+0x40] ;  /* 0x0000400408027984 */ /* 0x000ea80008000800 */
[----:B------:R3:W3:Y:S01]  /*4310*/  LDS R10, [R8+UR4] ;  /* 0x00000004080a7984 */ /* 0x0006e20008000800 */
[----:B------:R-:W-:Y:S01]  /*4320*/  HFMA2.MMA R3, -RZ, RZ, 0.7080078125, -0.052093505859375 ;  /* 0x39aaaaabff037435 */ /* 0x000fe200000001ff */
[----:B------:R-:W-:-:S04]  /*4330*/  IADD3 R12, P0, R54, 0x4800, RZ ;  /* 0x00004800360c7810 */ /* 0x000fc80007f1e0ff */
[----:B------:R-:W-:Y:S02]  /*4340*/  IADD3.X R5, RZ, R55, RZ, P0, !PT ;  /* 0x00000037ff057210 */ /* 0x000fe400007fe4ff */
[----:B-1----:R-:W-:-:S03]  /*4350*/  MOV R13, 0xffffff00 ;  /* 0xffffff00000d7802 */ /* 0x002fc60000000f00 */
[----:B--2---:R-:W-:-:S04]  /*4360*/  FFMA R2, R2, R3, 9.9999999747524270788e-07 ;  /* 0x358637bd02027423 */ /* 0x004fc80000000003 */
[----:B------:R1:W3:Y:S02]  /*4370*/  MUFU.RSQ R11, R2 ;  /* 0x00000002000b7308 */ /* 0x0002e40000001400 */
[----:B-1----:R-:W-:Y:S02]  /*4380*/  IADD3 R2, P0, R12, UR8, RZ ;  /* 0x000000080c027c10 */ /* 0x002fe4000ff1e0ff */
[----:B------:R-:W-:Y:S02]  /*4390*/  IADD3 R12, P1, R12, UR10, RZ ;  /* 0x0000000a0c0c7c10 */ /* 0x000fe4000ff3e0ff */
[----:B------:R-:W-:Y:S02]  /*43a0*/  IADD3.X R3, R5, UR9, RZ, P0, !PT ;  /* 0x0000000905037c10 */ /* 0x000fe400087fe4ff */
[----:B---3--:R-:W-:-:S09]  /*43b0*/  IADD3.X R5, R5, UR11, RZ, P1, !PT ;  /* 0x0000000b05057c10 */ /* 0x008fd20008ffe4ff */
.L_x_0:
[----:B------:R-:W-:Y:S01]  /*43c0*/  MOV R4, R12 ;  /* 0x0000000c00047202 */ /* 0x000fe20000000f00 */
[----:B-1----:R-:W2:Y:S04]  /*43d0*/  LDG.E.EL.64 R20, desc[UR6][R2.64+0x1800] ;  /* 0x0018000602147981 */ /* 0x002ea8000c2e1b00 */
[----:B------:R-:W3:Y:S01]  /*43e0*/  LDG.E.EL.64 R18, desc[UR6][R4.64+0x1800] ;  /* 0x0018000604127981 */ /* 0x000ee2000c2e1b00 */
[----:B------:R-:W-:-:S03]  /*43f0*/  IADD3 R13, R13, 0x100, RZ ;  /* 0x000001000d0d7810 */ /* 0x000fc60007ffe0ff */
[----:B------:R-:W4:Y:S01]  /*4400*/  LDG.E.EL.64 R16, desc[UR6][R4.64] ;  /* 0x0000000604107981 */ /* 0x000f22000c2e1b00 */
[----:B------:R-:W-:-:S03]  /*4410*/  IADD3 R15, R0, R13, RZ ;  /* 0x0000000d000f7210 */ /* 0x000fc60007ffe0ff */
[----:B------:R1:W5:Y:S02]  /*4420*/  LDG.E.EL.64 R8, desc[UR6][R2.64] ;  /* 0x0000000602087981 */ /* 0x000364000c2e1b00 */
[----:B------:R-:W-:-:S06]  /*4430*/  IMAD.WIDE R6, R15, 0x2, R22 ;  /* 0x000000020f067825 */ /* 0x000fcc00078e0216 */
[----:B------:R-:W4:Y:S01]  /*4440*/  LDG.E.EF.64 R6, desc[UR6][R6.64] ;  /* 0x0000000606067981 */ /* 0x000f22000c0e1b00 */
[----:B------:R-:W-:Y:S02]  /*4450*/  ISETP.GE.U32.AND P0, PT, R13, 0xb00, PT ;  /* 0x00000b000d00780c */ /* 0x000fe40003f06070 */
[----:B-1----:R-:W-:-:S04]  /*4460*/  IADD3 R2, P1, R2, 0x200, RZ ;  /* 0x0000020002027810 */ /* 0x002fc80007f3e0ff */
[----:B------:R-:W-:Y:S02]  /*4470*/  IADD3.X R3, RZ, R3, RZ, P1, !PT ;  /* 0x00000003ff037210 */ /* 0x000fe40000ffe4ff */
[----:B---3--:R-:W-:Y:S02]  /*4480*/  SHF.L.U32 R14, R19, 0x10, RZ ;  /* 0x00000010130e7819 */ /* 0x008fe400000006ff */
[----:B------:R-:W-:Y:S02]  /*4490*/  PRMT R12, R18, 0x7632, R12 ;  /* 0x00007632120c7816 */ /* 0x000fe4000000000c */
[----:B--2---:R-:W-:Y:S01]  /*44a0*/  PRMT R19, R20, 0x7632, R19 ;  /* 0x0000763214137816 */ /* 0x004fe20000000013 */
[----:B------:R-:W-:Y:S01]  /*44b0*/  IMAD.U32 R18, R18, 0x10000, RZ ;  /* 0x0001000012127824 */ /* 0x000fe200078e00ff */
[----:B------:R-:W-:Y:S02]  /*44c0*/  SHF.L.U32 R25, R20, 0x10, RZ ;  /* 0x0000001014197819 */ /* 0x000fe400000006ff */
[----:B------:R-:W-:-:S02]  /*44d0*/  SHF.L.U32 R12, R12, 0x10, RZ ;  /* 0x000000100c0c7819 */ /* 0x000fc400000006ff */
[----:B------:R-:W-:Y:S01]  /*44e0*/  SHF.L.U32 R27, R19, 0x10, RZ ;  /* 0x00000010131b7819 */ /* 0x000fe200000006ff */
[----:B------:R-:W-:Y:S01]  /*44f0*/  FADD R26, R18, R25 ;  /* 0x00000019121a7221 */ /* 0x000fe20000000000 */
[C---:B------:R-:W-:Y:S02]  /*4500*/  SHF.L.U32 R29, R21.reuse, 0x10, RZ ;  /* 0x00000010151d7819 */ /* 0x040fe400000006ff */
[----:B------:R-:W-:Y:S01]  /*4510*/  PRMT R21, R21, 0x7632, R21 ;  /* 0x0000763215157816 */ /* 0x000fe20000000015 */
[----:B------:R-:W-:Y:S01]  /*4520*/  FADD R27, R12, R27 ;  /* 0x0000001b0c1b7221 */ /* 0x000fe20000000000 */
[----:B------:R-:W-:Y:S02]  /*4530*/  PRMT R19, R19, 0x7632, R19 ;  /* 0x0000763213137816 */ /* 0x000fe40000000013 */
[----:B----4-:R-:W-:Y:S02]  /*4540*/  PRMT R12, R16, 0x7632, R12 ;  /* 0x00007632100c7816 */ /* 0x010fe4000000000c */
[----:B-----5:R-:W-:Y:S01]  /*4550*/  PRMT R18, R8, 0x7632, R18 ;  /* 0x0000763208127816 */ /* 0x020fe20000000012 */
[----:B------:R-:W-:Y:S01]  /*4560*/  FADD R29, R14, R29 ;  /* 0x0000001d0e1d7221 */ /* 0x000fe20000000000 */
[----:B------:R-:W-:Y:S01]  /*4570*/  SHF.L.U32 R25, R8, 0x10, RZ ;  /* 0x0000001008197819 */ /* 0x000fe200000006ff */
[----:B------:R-:W-:Y:S01]  /*4580*/  IMAD.U32 R8, R21, 0x10000, RZ ;  /* 0x0001000015087824 */ /* 0x000fe200078e00ff */
[----:B------:R-:W-:-:S02]  /*4590*/  PRMT R20, R9, 0x7632, R20 ;  /* 0x0000763209147816 */ /* 0x000fc40000000014 */
[----:B------:R-:W-:Y:S02]  /*45a0*/  SHF.L.U32 R24, R9, 0x10, RZ ;  /* 0x0000001009187819 */ /* 0x000fe400000006ff */
[----:B------:R-:W-:Y:S02]  /*45b0*/  PRMT R14, R17, 0x7632, R14 ;  /* 0x00007632110e7816 */ /* 0x000fe4000000000e */
[----:B------:R-:W-:Y:S02]  /*45c0*/  SHF.L.U32 R19, R19, 0x10, RZ ;  /* 0x0000001013137819 */ /* 0x000fe400000006ff */
[----:B------:R-:W-:Y:S02]  /*45d0*/  SHF.L.U32 R12, R12, 0x10, RZ ;  /* 0x000000100c0c7819 */ /* 0x000fe400000006ff */
[----:B------:R-:W-:Y:S02]  /*45e0*/  SHF.L.U32 R9, R18, 0x10, RZ ;  /* 0x0000001012097819 */ /* 0x000fe400000006ff */
[----:B------:R-:W-:Y:S01]  /*45f0*/  SHF.L.U32 R17, R17, 0x10, RZ ;  /* 0x0000001011117819 */ /* 0x000fe200000006ff */
[----:B------:R-:W-:Y:S01]  /*4600*/  FADD R18, R19, R8 ;  /* 0x0000000813127221 */ /* 0x000fe20000000000 */
[----:B------:R-:W-:Y:S01]  /*4610*/  SHF.L.U32 R14, R14, 0x10, RZ ;  /* 0x000000100e0e7819 */ /* 0x000fe200000006ff */
[----:B------:R-:W-:Y:S01]  /*4620*/  FADD R35, R12, R9 ;  /* 0x000000090c237221 */ /* 0x000fe20000000000 */
[----:B------:R-:W-:Y:S01]  /*4630*/  SHF.L.U32 R21, R20, 0x10, RZ ;  /* 0x0000001014157819 */ /* 0x000fe200000006ff */
[----:B------:R-:W-:Y:S01]  /*4640*/  FADD R37, R17, R24 ;  /* 0x0000001811257221 */ /* 0x000fe20000000000 */
[----:B------:R-:W1:Y:S01]  /*4650*/  LDC.64 R8, c[0x0][0x240] ;  /* 0x00009000ff087b82 */ /* 0x000e620000000a00 */
[----:B------:R-:W-:-:S02]  /*4660*/  SHF.L.U32 R17, R6, 0x10, RZ ;  /* 0x0000001006117819 */ /* 0x000fc400000006ff */
[----:B------:R-:W-:Y:S02]  /*4670*/  PRMT R6, R6, 0x7632, R6 ;  /* 0x0000763206067816 */ /* 0x000fe40000000006 */
[C---:B------:R-:W-:Y:S01]  /*4680*/  PRMT R12, R7.reuse, 0x7632, R12 ;  /* 0x00007632070c7816 */ /* 0x040fe2000000000c */
[----:B------:R-:W-:Y:S01]  /*4690*/  FADD R39, R14, R21 ;  /* 0x000000150e277221 */ /* 0x000fe20000000000 */
[----:B------:R-:W-:Y:S02]  /*46a0*/  SHF.L.U32 R16, R16, 0x10, RZ ;  /* 0x0000001010107819 */ /* 0x000fe400000006ff */
[----:B------:R-:W-:Y:S02]  /*46b0*/  SHF.L.U32 R19, R7, 0x10, RZ ;  /* 0x0000001007137819 */ /* 0x000fe400000006ff */
[----:B------:R-:W-:Y:S02]  /*46c0*/  SHF.L.U32 R7, R6, 0x10, RZ ;  /* 0x0000001006077819 */ /* 0x000fe400000006ff */
[----:B------:R-:W-:Y:S01]  /*46d0*/  SHF.L.U32 R21, R12, 0x10, RZ ;  /* 0x000000100c157819 */ /* 0x000fe200000006ff */
[----:B------:R-:W-:Y:S01]  /*46e0*/  FADD R33, R16, R25 ;  /* 0x0000001910217221 */ /* 0x000fe20000000000 */
[C---:B------:R-:W-:Y:S01]  /*46f0*/  FADD R6, -R10.reuse, R17 ;  /* 0x000000110a067221 */ /* 0x040fe20000000100 */
[C---:B------:R-:W-:Y:S01]  /*4700*/  FADD R14, -R10.reuse, R19 ;  /* 0x000000130a0e7221 */ /* 0x040fe20000000100 */
[C---:B------:R-:W-:Y:S01]  /*4710*/  FADD R12, -R10.reuse, R7 ;  /* 0x000000070a0c7221 */ /* 0x040fe20000000100 */
[----:B------:R-:W-:Y:S01]  /*4720*/  FADD R16, -R10, R21 ;  /* 0x000000150a107221 */ /* 0x000fe20000000100 */
[----:B------:R-:W-:Y:S01]  /*4730*/  FADD R25, R26, 1 ;  /* 0x3f8000001a197421 */ /* 0x000fe20000000000 */
[----:B------:R-:W-:Y:S01]  /*4740*/  FADD R29, R29, 1 ;  /* 0x3f8000001d1d7421 */ /* 0x000fe20000000000 */
[----:B------:R-:W-:Y:S01]  /*4750*/  FADD R27, R27, 1 ;  /* 0x3f8000001b1b7421 */ /* 0x000fe20000000000 */
[----:B------:R-:W-:Y:S01]  /*4760*/  FADD R31, R18, 1 ;  /* 0x3f800000121f7421 */ /* 0x000fe20000000000 */
[C---:B------:R-:W-:Y:S01]  /*4770*/  FMUL R6, R11.reuse, R6 ;  /* 0x000000060b067220 */ /* 0x040fe20000400000 */
[C---:B------:R-:W-:Y:S01]  /*4780*/  FMUL R14, R11.reuse, R14 ;  /* 0x0000000e0b0e7220 */ /* 0x040fe20000400000 */
[C---:B------:R-:W-:Y:S01]  /*4790*/  FMUL R12, R11.reuse, R12 ;  /* 0x0000000c0b0c7220 */ /* 0x040fe20000400000 */
[----:B------:R-:W-:Y:S01]  /*47a0*/  FMUL R16, R11, R16 ;  /* 0x000000100b107220 */ /* 0x000fe20000400000 */
[----:B------:R-:W-:Y:S01]  /*47b0*/  FFMA R6, R6, R25, R33 ;  /* 0x0000001906067223 */ /* 0x000fe20000000021 */
[----:B------:R-:W-:Y:S01]  /*47c0*/  FFMA R14, R14, R29, R37 ;  /* 0x0000001d0e0e7223 */ /* 0x000fe20000000025 */
[----:B------:R-:W-:Y:S01]  /*47d0*/  FFMA R27, R12, R27, R35 ;  /* 0x0000001b0c1b7223 */ /* 0x000fe20000000023 */
[----:B------:R-:W-:Y:S01]  /*47e0*/  FFMA R31, R16, R31, R39 ;  /* 0x0000001f101f7223 */ /* 0x000fe20000000027 */
[----:B-1----:R-:W-:-:S03]  /*47f0*/  IMAD.WIDE R8, R15, 0x2, R8 ;  /* 0x000000020f087825 */ /* 0x002fc600078e0208 */
[----:B------:R-:W-:Y:S02]  /*4800*/  F2FP.BF16.F32.PACK_AB R6, R27, R6 ;  /* 0x000000061b06723e */ /* 0x000fe400000010ff */
[----:B------:R-:W-:Y:S02]  /*4810*/  F2FP.BF16.F32.PACK_AB R7, R31, R14 ;  /* 0x0000000e1f07723e */ /* 0x000fe400000010ff */
[----:B------:R-:W-:-:S03]  /*4820*/  IADD3 R12, P2, R4, 0x200, RZ ;  /* 0x00000200040c7810 */ /* 0x000fc60007f5e0ff */
[----:B------:R1:W-:Y:S01]  /*4830*/  STG.E.64 desc[UR6][R8.64], R6 ;  /* 0x0000000608007986 */ /* 0x0003e2000c101b06 */
[----:B------:R-:W-:Y:S01]  /*4840*/  IADD3.X R5, RZ, R5, RZ, P2, !PT ;  /* 0x00000005ff057210 */ /* 0x000fe200017fe4ff */
[----:B------:R-:W-:Y:S08]  /*4850*/  @!P0 BRA `(.L_x_0) ;  /* 0xfffffff800d88947 */ /* 0x000ff0000383ffff */
[----:B------:R-:W-:Y:S05]  /*4860*/  EXIT ;  /* 0x000000000000794d */ /* 0x000fea0003800000 */
.L_x_1:
[----:B------:R-:W-:-:S00]  /*4870*/  BRA `(.L_x_1) ;  /* 0xfffffffc00fc7947 */ /* 0x000fc0000383ffff */
[----:B------:R-:W-:-:S00]  /*4880*/  NOP ;  /* 0x0000000000007918 */ /* 0x000fc00000000000 */
[----:B------:R-:W-:-:S00]  /*4890*/  NOP ;  /* 0x0000000000007918 */ /* 0x000fc00000000000 */
[----:B------:R-:W-:-:S00]  /*48a0*/  NOP ;  /* 0x0000000000007918 */ /* 0x000fc00000000000 */
[----:B------:R-:W-:-:S00]  /*48b0*/  NOP ;  /* 0x0000000000007918 */ /* 0x000fc00000000000 */
[----:B------:R-:W-:-:S00]  /*48c0*/  NOP ;  /* 0x0000000000007918 */ /* 0x000fc00000000000 */
[----:B------:R-:W-:-:S00]  /*48d0*/  NOP ;  /* 0x0000000000007918 */ /* 0x000fc00000000000 */
[----:B------:R-:W-:-:S00]  /*48e0*/  NOP ;  /* 0x0000000000007918 */ /* 0x000fc00000000000 */
[----:B------:R-:W-:-:S00]  /*48f0*/  NOP ;  /* 0x0000000000007918 */ /* 0x000fc00000000000 */
.L_x_2:


//--------------------- .nv.global.init           --------------------------
	.section	.nv.global.init,"aw",@progbits
.nv.global.init:
	.type		_$_str,@object
	.size		_$_str,(.L_0 - _$_str)
_$_str:
        /*0000*/ 	.byte	0x5f, 0x5f, 0x43, 0x55, 0x44, 0x41, 0x5f, 0x46, 0x54, 0x5a, 0x00
.L_0:


//--------------------- .nv.shared.triton_        --------------------------
	.section	.nv.shared.triton_,"aw",@nobits
	.sectionflags	@""
	.align	16
	.zero		1024


//--------------------- .nv.constant0.triton_     --------------------------
	.section	.nv.constant0.triton_,"a",@progbits
	.sectionflags	@""
	.align	4
.nv.constant0.triton_:
	.zero		592
